// auto-generated by cutlass_sweep.gemm — config: {"arch": "sm_100", "cluster_m": 1, "cluster_n": 1, "dtype": "bf16", "dtype_b": "bf16", "layout": "nt", "stages": 4, "tile_k": 64, "tile_m": 64, "tile_n": 256}
#include "cutlass/cutlass.h"
#include "cutlass/gemm/collective/collective_builder.hpp"
#include "cutlass/gemm/device/gemm_universal_adapter.h"
#include "cutlass/gemm/kernel/gemm_universal.hpp"
#include "cutlass/epilogue/collective/collective_builder.hpp"

using ElemA = cutlass::bfloat16_t;
using ElemB = cutlass::bfloat16_t;
using ElemCD = cutlass::bfloat16_t;
using Acc  = float;
using TileShape    = cute::Shape<cute::_64, cute::_256, cute::_64>;
using ClusterShape = cute::Shape<cute::_1, cute::_1, cute::_1>;

using CollectiveEpilogue = typename cutlass::epilogue::collective::CollectiveBuilder<
    cutlass::arch::Sm100, cutlass::arch::OpClassTensorOp,
    TileShape, ClusterShape,
    cutlass::epilogue::collective::EpilogueTileAuto,
    Acc, Acc,
    ElemCD, cutlass::layout::RowMajor, 128 / cutlass::sizeof_bits<ElemCD>::value,
    ElemCD, cutlass::layout::RowMajor, 128 / cutlass::sizeof_bits<ElemCD>::value,
    cutlass::epilogue::collective::EpilogueScheduleAuto
  >::CollectiveOp;

using CollectiveMainloop = typename cutlass::gemm::collective::CollectiveBuilder<
    cutlass::arch::Sm100, cutlass::arch::OpClassTensorOp,
    ElemA, cutlass::layout::RowMajor, 128 / cutlass::sizeof_bits<ElemA>::value,
    ElemB, cutlass::layout::ColumnMajor, 128 / cutlass::sizeof_bits<ElemB>::value,
    Acc,
    TileShape, ClusterShape,
    cutlass::gemm::collective::StageCount<4>,
    cutlass::gemm::collective::KernelScheduleAuto
  >::CollectiveOp;

using GemmKernel = cutlass::gemm::kernel::GemmUniversal<
    cute::Shape<int,int,int,int>,
    CollectiveMainloop,
    CollectiveEpilogue
>;
using Gemm = cutlass::gemm::device::GemmUniversalAdapter<GemmKernel>;

// Force the device kernel symbol into the cubin without needing a host main.
auto* _anchor = &cutlass::device_kernel<GemmKernel>;


// ===== COMPILED SASS (sm_100a) =====

	.target	sm_100a

	.elftype	@"ET_EXEC"


//--------------------- .note.nv.tkinfo           --------------------------
	.section	.note.nv.tkinfo,"",@"SHT_NOTE"
	.sectionflags	@"SHF_NOTE_NV_TKINFO"
	.tkinfo
        /*0018*/ 	.word	0x00000002
        /*0030*/ 	.string	""
        /*0030*/ 	.string	"ptxas"
        /*0030*/ 	.string	"Cuda compilation tools, release 13.0, V13.0.88"
        /*0030*/ 	.string	"Build cuda_13.0.r13.0/compiler.36424714_0"
        /*0030*/ 	.string	"-arch sm_100a -m 64 "



//--------------------- .note.nv.cuinfo           --------------------------
	.section	.note.nv.cuinfo,"",@"SHT_NOTE"
	.sectionflags	@"SHF_NOTE_NV_CUINFO"
        /*0018*/ 	.short	0x0002
        /*001a*/ 	.short	0x0064
        /*001c*/ 	.short	0x0082
	.zero		2


//--------------------- .nv.info                  --------------------------
	.section	.nv.info,"",@"SHT_CUDA_INFO"
	.align	4


	//----- nvinfo : EIATTR_REGCOUNT
	.align		4
        /*0000*/ 	.byte	0x04, 0x2f
        /*0002*/ 	.short	(.L_19 - .L_18)
	.align		4
.L_18:
        /*0004*/ 	.word	index@(_ZN7cutlass13device_kernelINS_4gemm6kernel13GemmUniversalIN4cute5tupleIJiiiiEEENS1_10collective13CollectiveMmaINS1_35MainloopSm100TmaUmmaWarpSpecializedILi4ELi2ELi4ENS5_IJNS4_1CILi1EEESB_SB_EEEEENS5_IJNSA_ILi64EEENSA_ILi256EEESE_EEENS_10bfloat16_tENS5_IJlSB_lEEESH_SI_NS4_8TiledMMAINS4_8MMA_AtomIJNS4_20SM100_MMA_F16BF16_SSISH_SH_fLi64ELi256ELNS4_4UMMA5MajorE0ELSN_0ELNSM_7ScaleInE0ELSO_0EEEEEENS4_6LayoutISC_NS5_IJNSA_ILi0EEESS_SS_EEEEENS5_IJNS4_10UnderscoreESV_SV_EEEEENS4_13SM90_TMA_LOADENS4_14ComposedLayoutINS4_7SwizzleILi3ELi4ELi3EEENS4_18smem_ptr_flag_bitsILi16EEENSR_INS5_IJNSA_ILi8EEESE_EEENS5_IJSE_SB_EEEEEEEvNS4_8identityESY_S18_vS19_EENS_8epilogue10collective18CollectiveEpilogueINS1B_23Sm100TmaWarpSpecializedILi4ELi2ELi32ELb1ELb0EEEJSG_NS5_IJNSR_ISE_SB_EES1G_EEESH_SI_SH_SI_NS1B_6fusion15FusionCallbacksIS1F_NS1I_17LinearCombinationISH_fSH_fLNS_15FloatRoundStyleE2EEESG_S1H_JEEENS4_5SM1004TMEM4LOAD26SM100_TMEM_LOAD_16dp256b8xESY_S18_NS4_17SM75_U32x4_LDSM_NENS4_14SM90_TMA_STOREES18_NS4_17SM90_U32x4_STSM_NENS4_39AutoVectorizingCopyWithAssumedAlignmentILi128EEEEEEvvEEEEvNT_6ParamsE)
        /*0008*/ 	.word	0x00000070


	//----- nvinfo : EIATTR_FRAME_SIZE
	.align		4
.L_19:
        /*000c*/ 	.byte	0x04, 0x11
        /*000e*/ 	.short	(.L_21 - .L_20)
	.align		4
.L_20:
        /*0010*/ 	.word	index@($__internal_2_$__cuda_sm10x_tcgen05_guardrail_trap_unallocated_columns_being_dealloced)
        /*0014*/ 	.word	0x00000000


	//----- nvinfo : EIATTR_FRAME_SIZE
	.align		4
.L_21:
        /*0018*/ 	.byte	0x04, 0x11
        /*001a*/ 	.short	(.L_23 - .L_22)
	.align		4
.L_22:
        /*001c*/ 	.word	index@($__internal_1_$__cuda_sm10x_tcgen05_guardrail_trap_phase_invalid_during_alloc)
        /*0020*/ 	.word	0x00000000


	//----- nvinfo : EIATTR_FRAME_SIZE
	.align		4
.L_23:
        /*0024*/ 	.byte	0x04, 0x11
        /*0026*/ 	.short	(.L_25 - .L_24)
	.align		4
.L_24:
        /*0028*/ 	.word	index@($__internal_0_$__cuda_sm10x_tcgen05_guardrail_trap_col_being_dealloced_not_returned_by_alloc)
        /*002c*/ 	.word	0x00000000


	//----- nvinfo : EIATTR_FRAME_SIZE
	.align		4
.L_25:
        /*0030*/ 	.byte	0x04, 0x11
        /*0032*/ 	.short	(.L_27 - .L_26)
	.align		4
.L_26:
        /*0034*/ 	.word	index@(_ZN7cutlass13device_kernelINS_4gemm6kernel13GemmUniversalIN4cute5tupleIJiiiiEEENS1_10collective13CollectiveMmaINS1_35MainloopSm100TmaUmmaWarpSpecializedILi4ELi2ELi4ENS5_IJNS4_1CILi1EEESB_SB_EEEEENS5_IJNSA_ILi64EEENSA_ILi256EEESE_EEENS_10bfloat16_tENS5_IJlSB_lEEESH_SI_NS4_8TiledMMAINS4_8MMA_AtomIJNS4_20SM100_MMA_F16BF16_SSISH_SH_fLi64ELi256ELNS4_4UMMA5MajorE0ELSN_0ELNSM_7ScaleInE0ELSO_0EEEEEENS4_6LayoutISC_NS5_IJNSA_ILi0EEESS_SS_EEEEENS5_IJNS4_10UnderscoreESV_SV_EEEEENS4_13SM90_TMA_LOADENS4_14ComposedLayoutINS4_7SwizzleILi3ELi4ELi3EEENS4_18smem_ptr_flag_bitsILi16EEENSR_INS5_IJNSA_ILi8EEESE_EEENS5_IJSE_SB_EEEEEEEvNS4_8identityESY_S18_vS19_EENS_8epilogue10collective18CollectiveEpilogueINS1B_23Sm100TmaWarpSpecializedILi4ELi2ELi32ELb1ELb0EEEJSG_NS5_IJNSR_ISE_SB_EES1G_EEESH_SI_SH_SI_NS1B_6fusion15FusionCallbacksIS1F_NS1I_17LinearCombinationISH_fSH_fLNS_15FloatRoundStyleE2EEESG_S1H_JEEENS4_5SM1004TMEM4LOAD26SM100_TMEM_LOAD_16dp256b8xESY_S18_NS4_17SM75_U32x4_LDSM_NENS4_14SM90_TMA_STOREES18_NS4_17SM90_U32x4_STSM_NENS4_39AutoVectorizingCopyWithAssumedAlignmentILi128EEEEEEvvEEEEvNT_6ParamsE)
        /*0038*/ 	.word	0x00000000


	//----- nvinfo : EIATTR_MIN_STACK_SIZE
	.align		4
.L_27:
        /*003c*/ 	.byte	0x04, 0x12
        /*003e*/ 	.short	(.L_29 - .L_28)
	.align		4
.L_28:
        /*0040*/ 	.word	index@(_ZN7cutlass13device_kernelINS_4gemm6kernel13GemmUniversalIN4cute5tupleIJiiiiEEENS1_10collective13CollectiveMmaINS1_35MainloopSm100TmaUmmaWarpSpecializedILi4ELi2ELi4ENS5_IJNS4_1CILi1EEESB_SB_EEEEENS5_IJNSA_ILi64EEENSA_ILi256EEESE_EEENS_10bfloat16_tENS5_IJlSB_lEEESH_SI_NS4_8TiledMMAINS4_8MMA_AtomIJNS4_20SM100_MMA_F16BF16_SSISH_SH_fLi64ELi256ELNS4_4UMMA5MajorE0ELSN_0ELNSM_7ScaleInE0ELSO_0EEEEEENS4_6LayoutISC_NS5_IJNSA_ILi0EEESS_SS_EEEEENS5_IJNS4_10UnderscoreESV_SV_EEEEENS4_13SM90_TMA_LOADENS4_14ComposedLayoutINS4_7SwizzleILi3ELi4ELi3EEENS4_18smem_ptr_flag_bitsILi16EEENSR_INS5_IJNSA_ILi8EEESE_EEENS5_IJSE_SB_EEEEEEEvNS4_8identityESY_S18_vS19_EENS_8epilogue10collective18CollectiveEpilogueINS1B_23Sm100TmaWarpSpecializedILi4ELi2ELi32ELb1ELb0EEEJSG_NS5_IJNSR_ISE_SB_EES1G_EEESH_SI_SH_SI_NS1B_6fusion15FusionCallbacksIS1F_NS1I_17LinearCombinationISH_fSH_fLNS_15FloatRoundStyleE2EEESG_S1H_JEEENS4_5SM1004TMEM4LOAD26SM100_TMEM_LOAD_16dp256b8xESY_S18_NS4_17SM75_U32x4_LDSM_NENS4_14SM90_TMA_STOREES18_NS4_17SM90_U32x4_STSM_NENS4_39AutoVectorizingCopyWithAssumedAlignmentILi128EEEEEEvvEEEEvNT_6ParamsE)
        /*0044*/ 	.word	0x00000000
.L_29:


//--------------------- .nv.compat                --------------------------
	.section	.nv.compat,"",@"SHT_CUDA_COMPAT_INFO"
	.align	4
        /*0000*/ 	.byte	0x02, 0x09, 0x01, 0x00, 0x02, 0x02, 0x02, 0x00, 0x02, 0x05, 0x05, 0x00, 0x03, 0x07, 0x01, 0x01
        /*0010*/ 	.byte	0x02, 0x03, 0x01, 0x00, 0x02, 0x06, 0x01, 0x00, 0x04, 0x0b, 0x08, 0x00, 0x09, 0x00, 0x00, 0x00
        /*0020*/ 	.byte	0x00, 0x00, 0x00, 0x00


//--------------------- .nv.info._ZN7cutlass13device_kernelINS_4gemm6kernel13GemmUniversalIN4cute5tupleIJiiiiEEENS1_10collective13CollectiveMmaINS1_35MainloopSm100TmaUmmaWarpSpecializedILi4ELi2ELi4ENS5_IJNS4_1CILi1EEESB_SB_EEEEENS5_IJNSA_ILi64EEENSA_ILi256EEESE_EEENS_10bfloat16_tENS5_IJlSB_lEEESH_SI_NS4_8TiledMMAINS4_8MMA_AtomIJNS4_20SM100_MMA_F16BF16_SSISH_SH_fLi64ELi256ELNS4_4UMMA5MajorE0ELSN_0ELNSM_7ScaleInE0ELSO_0EEEEEENS4_6LayoutISC_NS5_IJNSA_ILi0EEESS_SS_EEEEENS5_IJNS4_10UnderscoreESV_SV_EEEEENS4_13SM90_TMA_LOADENS4_14ComposedLayoutINS4_7SwizzleILi3ELi4ELi3EEENS4_18smem_ptr_flag_bitsILi16EEENSR_INS5_IJNSA_ILi8EEESE_EEENS5_IJSE_SB_EEEEEEEvNS4_8identityESY_S18_vS19_EENS_8epilogue10collective18CollectiveEpilogueINS1B_23Sm100TmaWarpSpecializedILi4ELi2ELi32ELb1ELb0EEEJSG_NS5_IJNSR_ISE_SB_EES1G_EEESH_SI_SH_SI_NS1B_6fusion15FusionCallbacksIS1F_NS1I_17LinearCombinationISH_fSH_fLNS_15FloatRoundStyleE2EEESG_S1H_JEEENS4_5SM1004TMEM4LOAD26SM100_TMEM_LOAD_16dp256b8xESY_S18_NS4_17SM75_U32x4_LDSM_NENS4_14SM90_TMA_STOREES18_NS4_17SM90_U32x4_STSM_NENS4_39AutoVectorizingCopyWithAssumedAlignmentILi128EEEEEEvvEEEEvNT_6ParamsE --------------------------
	.section	.nv.info._ZN7cutlass13device_kernelINS_4gemm6kernel13GemmUniversalIN4cute5tupleIJiiiiEEENS1_10collective13CollectiveMmaINS1_35MainloopSm100TmaUmmaWarpSpecializedILi4ELi2ELi4ENS5_IJNS4_1CILi1EEESB_SB_EEEEENS5_IJNSA_ILi64EEENSA_ILi256EEESE_EEENS_10bfloat16_tENS5_IJlSB_lEEESH_SI_NS4_8TiledMMAINS4_8MMA_AtomIJNS4_20SM100_MMA_F16BF16_SSISH_SH_fLi64ELi256ELNS4_4UMMA5MajorE0ELSN_0ELNSM_7ScaleInE0ELSO_0EEEEEENS4_6LayoutISC_NS5_IJNSA_ILi0EEESS_SS_EEEEENS5_IJNS4_10UnderscoreESV_SV_EEEEENS4_13SM90_TMA_LOADENS4_14ComposedLayoutINS4_7SwizzleILi3ELi4ELi3EEENS4_18smem_ptr_flag_bitsILi16EEENSR_INS5_IJNSA_ILi8EEESE_EEENS5_IJSE_SB_EEEEEEEvNS4_8identityESY_S18_vS19_EENS_8epilogue10collective18CollectiveEpilogueINS1B_23Sm100TmaWarpSpecializedILi4ELi2ELi32ELb1ELb0EEEJSG_NS5_IJNSR_ISE_SB_EES1G_EEESH_SI_SH_SI_NS1B_6fusion15FusionCallbacksIS1F_NS1I_17LinearCombinationISH_fSH_fLNS_15FloatRoundStyleE2EEESG_S1H_JEEENS4_5SM1004TMEM4LOAD26SM100_TMEM_LOAD_16dp256b8xESY_S18_NS4_17SM75_U32x4_LDSM_NENS4_14SM90_TMA_STOREES18_NS4_17SM90_U32x4_STSM_NENS4_39AutoVectorizingCopyWithAssumedAlignmentILi128EEEEEEvvEEEEvNT_6ParamsE,"",@"SHT_CUDA_INFO"
	.sectionflags	@""
	.align	4


	//----- nvinfo : EIATTR_CUDA_API_VERSION
	.align		4
        /*0000*/ 	.byte	0x04, 0x37
        /*0002*/ 	.short	(.L_31 - .L_30)
.L_30:
        /*0004*/ 	.word	0x00000082


	//----- nvinfo : EIATTR_KPARAM_INFO
	.align		4
.L_31:
        /*0008*/ 	.byte	0x04, 0x17
        /*000a*/ 	.short	(.L_33 - .L_32)
.L_32:
        /*000c*/ 	.word	0x00000000
        /*0010*/ 	.short	0x0000
        /*0012*/ 	.short	0x0000
        /*0014*/ 	.byte	0x00, 0xf0, 0x01, 0x20


	//----- nvinfo : EIATTR_AT_ENTRY_FRAGMENTS
	.align		4
.L_33:
        /*0018*/ 	.byte	0x04, 0x4f
        /*001a*/ 	.short	(.L_35 - .L_34)


	//   ....[0]....
.L_34:
        /*001c*/ 	.word	0x00000006


	//----- nvinfo : EIATTR_RESERVED_SMEM_USED
	.align		4
.L_35:
        /*0020*/ 	.byte	0x01, 0x41
	.zero		2


	//----- nvinfo : EIATTR_SPARSE_MMA_MASK
	.align		4
        /*0024*/ 	.byte	0x03, 0x50
        /*0026*/ 	.short	0x0000


	//----- nvinfo : EIATTR_TCGEN05_1CTA_USED
	.align		4
        /*0028*/ 	.byte	0x01, 0x51
	.zero		2


	//----- nvinfo : EIATTR_MAXREG_COUNT
	.align		4
        /*002c*/ 	.byte	0x03, 0x1b
        /*002e*/ 	.short	0x00ff


	//----- nvinfo : EIATTR_NUM_BARRIERS
	.align		4
        /*0030*/ 	.byte	0x02, 0x4c
        /*0032*/ 	.byte	0x07
	.zero		1


	//----- nvinfo : EIATTR_EXTERNS
	.align		4
        /*0034*/ 	.byte	0x04, 0x0f
        /*0036*/ 	.short	(.L_37 - .L_36)


	//   ....[0]....
	.align		4
.L_36:
        /*0038*/ 	.word	index@(__assertfail)


	//----- nvinfo : EIATTR_MERCURY_ISA_VERSION
	.align		4
.L_37:
        /*003c*/ 	.byte	0x03, 0x5f
        /*003e*/ 	.short	0x0101


	//----- nvinfo : EIATTR_INT_WARP_WIDE_INSTR_OFFSETS
	.align		4
        /*0040*/ 	.byte	0x04, 0x31
        /*0042*/ 	.short	(.L_39 - .L_38)


	//   ....[0]....
.L_38:
        /*0044*/ 	.word	0x00001de0


	//   ....[1]....
        /*0048*/ 	.word	0x00003880


	//   ....[2]....
        /*004c*/ 	.word	0x000038b0


	//   ....[3]....
        /*0050*/ 	.word	0x00003900


	//   ....[4]....
        /*0054*/ 	.word	0x00004220


	//   ....[5]....
        /*0058*/ 	.word	0x00004280


	//   ....[6]....
        /*005c*/ 	.word	0x00004360


	//   ....[7]....
        /*0060*/ 	.word	0x000043d0


	//   ....[8]....
        /*0064*/ 	.word	0x000044e0


	//   ....[9]....
        /*0068*/ 	.word	0x00004570


	//   ....[10]....
        /*006c*/ 	.word	0x00004740


	//   ....[11]....
        /*0070*/ 	.word	0x000048a0


	//----- nvinfo : EIATTR_COOP_GROUP_MASK_REGIDS
	.align		4
.L_39:
        /*0074*/ 	.byte	0x04, 0x29
        /*0076*/ 	.short	(.L_41 - .L_40)


	//   ....[0]....
.L_40:
        /*0078*/ 	.word	0xffffffff


	//   ....[1]....
        /*007c*/ 	.word	0xffffffff


	//   ....[2]....
        /*0080*/ 	.word	0xffffffff


	//   ....[3]....
        /*0084*/ 	.word	0xffffffff


	//   ....[4]....
        /*0088*/ 	.word	0xffffffff


	//   ....[5]....
        /*008c*/ 	.word	0xffffffff


	//   ....[6]....
        /*0090*/ 	.word	0xffffffff


	//   ....[7]....
        /*0094*/ 	.word	0xffffffff


	//   ....[8]....
        /*0098*/ 	.word	0xffffffff


	//   ....[9]....
        /*009c*/ 	.word	0xffffffff


	//   ....[10]....
        /*00a0*/ 	.word	0xffffffff


	//   ....[11]....
        /*00a4*/ 	.word	0xffffffff


	//   ....[12]....
        /*00a8*/ 	.word	0xffffffff


	//----- nvinfo : EIATTR_COOP_GROUP_INSTR_OFFSETS
	.align		4
.L_41:
        /*00ac*/ 	.byte	0x04, 0x28
        /*00ae*/ 	.short	(.L_43 - .L_42)


	//   ....[0]....
.L_42:
        /*00b0*/ 	.word	0x00000090


	//   ....[1]....
        /*00b4*/ 	.word	0x000004d0


	//   ....[2]....
        /*00b8*/ 	.word	0x00000640


	//   ....[3]....
        /*00bc*/ 	.word	0x000007e0


	//   ....[4]....
        /*00c0*/ 	.word	0x000008e0


	//   ....[5]....
        /*00c4*/ 	.word	0x00000a50


	//   ....[6]....
        /*00c8*/ 	.word	0x00000bf0


	//   ....[7]....
        /*00cc*/ 	.word	0x00001cc0


	//   ....[8]....
        /*00d0*/ 	.word	0x00002aa0


	//   ....[9]....
        /*00d4*/ 	.word	0x00002cb0


	//   ....[10]....
        /*00d8*/ 	.word	0x00002ce0


	//   ....[11]....
        /*00dc*/ 	.word	0x00003770


	//   ....[12]....
        /*00e0*/ 	.word	0x000039a0


	//----- nvinfo : EIATTR_VRC_CTA_INIT_COUNT
	.align		4
.L_43:
        /*00e4*/ 	.byte	0x02, 0x4a
        /*00e6*/ 	.byte	0x80
	.zero		1


	//----- nvinfo : EIATTR_SYSCALL_OFFSETS
	.align		4
        /*00e8*/ 	.byte	0x04, 0x46
        /*00ea*/ 	.short	(.L_45 - .L_44)


	//   ....[0]....
.L_44:
        /*00ec*/ 	.word	0x00005350


	//   ....[1]....
        /*00f0*/ 	.word	0x00005440


	//   ....[2]....
        /*00f4*/ 	.word	0x00005c70


	//   ....[3]....
        /*00f8*/ 	.word	0x00006930


	//   ....[4]....
        /*00fc*/ 	.word	0x00007590


	//   ....[5]....
        /*0100*/ 	.word	0x000081f0


	//----- nvinfo : EIATTR_MBARRIER_INSTR_OFFSETS
	.align		4
.L_45:
        /*0104*/ 	.byte	0x04, 0x39
        /*0106*/ 	.short	(.L_47 - .L_46)


	//   ....[0]....
.L_46:
        /*0108*/ 	.word	0x000005b0
        /*010c*/ 	.word	0x000000ff
        /*0110*/ 	.word	0x00000000
        /*0114*/ 	.short	0x0100
        /*0116*/ 	.byte	0x05
	.zero		1


	//   ....[1]....
        /*0118*/ 	.word	0x000005c0
        /*011c*/ 	.word	0x000000ff
        /*0120*/ 	.word	0x00000020
        /*0124*/ 	.short	0x0100
        /*0126*/ 	.byte	0x05
	.zero		1


	//   ....[2]....
        /*0128*/ 	.word	0x000005d0
        /*012c*/ 	.word	0x000000ff
        /*0130*/ 	.word	0x00000008
        /*0134*/ 	.short	0x0100
        /*0136*/ 	.byte	0x05
	.zero		1


	//   ....[3]....
        /*0138*/ 	.word	0x000005e0
        /*013c*/ 	.word	0x000000ff
        /*0140*/ 	.word	0x00000028
        /*0144*/ 	.short	0x0100
        /*0146*/ 	.byte	0x05
	.zero		1


	//   ....[4]....
        /*0148*/ 	.word	0x000005f0
        /*014c*/ 	.word	0x000000ff
        /*0150*/ 	.word	0x00000010
        /*0154*/ 	.short	0x0100
        /*0156*/ 	.byte	0x05
	.zero		1


	//   ....[5]....
        /*0158*/ 	.word	0x00000600
        /*015c*/ 	.word	0x000000ff
        /*0160*/ 	.word	0x00000030
        /*0164*/ 	.short	0x0100
        /*0166*/ 	.byte	0x05
	.zero		1


	//   ....[6]....
        /*0168*/ 	.word	0x00000610
        /*016c*/ 	.word	0x000000ff
        /*0170*/ 	.word	0x00000018
        /*0174*/ 	.short	0x0100
        /*0176*/ 	.byte	0x05
	.zero		1


	//   ....[7]....
        /*0178*/ 	.word	0x00000620
        /*017c*/ 	.word	0x000000ff
        /*0180*/ 	.word	0x00000038
        /*0184*/ 	.short	0x0100
        /*0186*/ 	.byte	0x05
	.zero		1


	//   ....[8]....
        /*0188*/ 	.word	0x00000750
        /*018c*/ 	.word	0x000000ff
        /*0190*/ 	.word	0x00000040
        /*0194*/ 	.short	0x0100
        /*0196*/ 	.byte	0x07
	.zero		1


	//   ....[9]....
        /*0198*/ 	.word	0x00000760
        /*019c*/ 	.word	0x000000ff
        /*01a0*/ 	.word	0x00000060
        /*01a4*/ 	.short	0x0100
        /*01a6*/ 	.byte	0x07
	.zero		1


	//   ....[10]....
        /*01a8*/ 	.word	0x00000770
        /*01ac*/ 	.word	0x000000ff
        /*01b0*/ 	.word	0x00000048
        /*01b4*/ 	.short	0x0100
        /*01b6*/ 	.byte	0x07
	.zero		1


	//   ....[11]....
        /*01b8*/ 	.word	0x00000780
        /*01bc*/ 	.word	0x000000ff
        /*01c0*/ 	.word	0x00000068
        /*01c4*/ 	.short	0x0100
        /*01c6*/ 	.byte	0x07
	.zero		1


	//   ....[12]....
        /*01c8*/ 	.word	0x00000790
        /*01cc*/ 	.word	0x000000ff
        /*01d0*/ 	.word	0x00000050
        /*01d4*/ 	.short	0x0100
        /*01d6*/ 	.byte	0x07
	.zero		1


	//   ....[13]....
        /*01d8*/ 	.word	0x000007a0
        /*01dc*/ 	.word	0x000000ff
        /*01e0*/ 	.word	0x00000070
        /*01e4*/ 	.short	0x0100
        /*01e6*/ 	.byte	0x07
	.zero		1


	//   ....[14]....
        /*01e8*/ 	.word	0x000007b0
        /*01ec*/ 	.word	0x000000ff
        /*01f0*/ 	.word	0x00000058
        /*01f4*/ 	.short	0x0100
        /*01f6*/ 	.byte	0x07
	.zero		1


	//   ....[15]....
        /*01f8*/ 	.word	0x000007c0
        /*01fc*/ 	.word	0x000000ff
        /*0200*/ 	.word	0x00000078
        /*0204*/ 	.short	0x0100
        /*0206*/ 	.byte	0x07
	.zero		1


	//   ....[16]....
        /*0208*/ 	.word	0x000008b0
        /*020c*/ 	.word	0x000000ff
        /*0210*/ 	.word	0x00000080
        /*0214*/ 	.short	0x0100
        /*0216*/ 	.byte	0x05
	.zero		1


	//   ....[17]....
        /*0218*/ 	.word	0x000008c0
        /*021c*/ 	.word	0x000000ff
        /*0220*/ 	.word	0x00000088
        /*0224*/ 	.short	0x0100
        /*0226*/ 	.byte	0x05
	.zero		1


	//   ....[18]....
        /*0228*/ 	.word	0x00000a00
        /*022c*/ 	.word	0x000000ff
        /*0230*/ 	.word	0x00000090
        /*0234*/ 	.short	0x0100
        /*0236*/ 	.byte	0x05
	.zero		1


	//   ....[19]....
        /*0238*/ 	.word	0x00000a10
        /*023c*/ 	.word	0x000000ff
        /*0240*/ 	.word	0x000000a0
        /*0244*/ 	.short	0x0100
        /*0246*/ 	.byte	0x05
	.zero		1


	//   ....[20]....
        /*0248*/ 	.word	0x00000a20
        /*024c*/ 	.word	0x000000ff
        /*0250*/ 	.word	0x00000098
        /*0254*/ 	.short	0x0100
        /*0256*/ 	.byte	0x05
	.zero		1


	//   ....[21]....
        /*0258*/ 	.word	0x00000a30
        /*025c*/ 	.word	0x000000ff
        /*0260*/ 	.word	0x000000a8
        /*0264*/ 	.short	0x0100
        /*0266*/ 	.byte	0x05
	.zero		1


	//   ....[22]....
        /*0268*/ 	.word	0x00000b60
        /*026c*/ 	.word	0x000000ff
        /*0270*/ 	.word	0x000000b0
        /*0274*/ 	.short	0x0100
        /*0276*/ 	.byte	0x07
	.zero		1


	//   ....[23]....
        /*0278*/ 	.word	0x00000b70
        /*027c*/ 	.word	0x000000ff
        /*0280*/ 	.word	0x000000d0
        /*0284*/ 	.short	0x0100
        /*0286*/ 	.byte	0x07
	.zero		1


	//   ....[24]....
        /*0288*/ 	.word	0x00000b80
        /*028c*/ 	.word	0x000000ff
        /*0290*/ 	.word	0x000000b8
        /*0294*/ 	.short	0x0100
        /*0296*/ 	.byte	0x07
	.zero		1


	//   ....[25]....
        /*0298*/ 	.word	0x00000b90
        /*029c*/ 	.word	0x000000ff
        /*02a0*/ 	.word	0x000000d8
        /*02a4*/ 	.short	0x0100
        /*02a6*/ 	.byte	0x07
	.zero		1


	//   ....[26]....
        /*02a8*/ 	.word	0x00000ba0
        /*02ac*/ 	.word	0x000000ff
        /*02b0*/ 	.word	0x000000c0
        /*02b4*/ 	.short	0x0100
        /*02b6*/ 	.byte	0x07
	.zero		1


	//   ....[27]....
        /*02b8*/ 	.word	0x00000bb0
        /*02bc*/ 	.word	0x000000ff
        /*02c0*/ 	.word	0x000000e0
        /*02c4*/ 	.short	0x0100
        /*02c6*/ 	.byte	0x07
	.zero		1


	//   ....[28]....
        /*02c8*/ 	.word	0x00000bc0
        /*02cc*/ 	.word	0x000000ff
        /*02d0*/ 	.word	0x000000c8
        /*02d4*/ 	.short	0x0100
        /*02d6*/ 	.byte	0x07
	.zero		1


	//   ....[29]....
        /*02d8*/ 	.word	0x00000bd0
        /*02dc*/ 	.word	0x000000ff
        /*02e0*/ 	.word	0x000000e8
        /*02e4*/ 	.short	0x0100
        /*02e6*/ 	.byte	0x07
	.zero		1


	//   ....[30]....
        /*02e8*/ 	.word	0x00000cc0
        /*02ec*/ 	.word	0x000000ff
        /*02f0*/ 	.word	0x000000f0
        /*02f4*/ 	.short	0x0100
        /*02f6*/ 	.byte	0x05
	.zero		1


	//   ....[31]....
        /*02f8*/ 	.word	0x00000cd0
        /*02fc*/ 	.word	0x000000ff
        /*0300*/ 	.word	0x00000100
        /*0304*/ 	.short	0x0100
        /*0306*/ 	.byte	0x05
	.zero		1


	//   ....[32]....
        /*0308*/ 	.word	0x00000ce0
        /*030c*/ 	.word	0x000000ff
        /*0310*/ 	.word	0x000000f8
        /*0314*/ 	.short	0x0100
        /*0316*/ 	.byte	0x05
	.zero		1


	//   ....[33]....
        /*0318*/ 	.word	0x00000cf0
        /*031c*/ 	.word	0x000000ff
        /*0320*/ 	.word	0x00000108
        /*0324*/ 	.short	0x0100
        /*0326*/ 	.byte	0x05
	.zero		1


	//   ....[34]....
        /*0328*/ 	.word	0x000015c0
        /*032c*/ 	.word	0x00000002
        /*0330*/ 	.word	0x00000100
        /*0334*/ 	.short	0x010a
        /*0336*/ 	.byte	0xff
	.zero		1


	//   ....[35]....
        /*0338*/ 	.word	0x000015f0
        /*033c*/ 	.word	0x00000002
        /*0340*/ 	.word	0x000000f0
        /*0344*/ 	.short	0x0101
        /*0346*/ 	.byte	0xff
	.zero		1


	//   ....[36]....
        /*0348*/ 	.word	0x000016c0
        /*034c*/ 	.word	0x000000ff
        /*0350*/ 	.word	0x00000020
        /*0354*/ 	.short	0x010a
        /*0356*/ 	.byte	0x08
	.zero		1


	//   ....[37]....
        /*0358*/ 	.word	0x00001760
        /*035c*/ 	.word	0x000000ff
        /*0360*/ 	.word	0x00000020
        /*0364*/ 	.short	0x010a
        /*0366*/ 	.byte	0x21
	.zero		1


	//   ....[38]....
        /*0368*/ 	.word	0x000018b0
        /*036c*/ 	.word	0x000000ff
        /*0370*/ 	.word	0x00000020
        /*0374*/ 	.short	0x010a
        /*0376*/ 	.byte	0x08
	.zero		1


	//   ....[39]....
        /*0378*/ 	.word	0x000019c0
        /*037c*/ 	.word	0x000000ff
        /*0380*/ 	.word	0x00000088
        /*0384*/ 	.short	0x0101
        /*0386*/ 	.byte	0x04
	.zero		1


	//   ....[40]....
        /*0388*/ 	.word	0x000019e0
        /*038c*/ 	.word	0x000000ff
        /*0390*/ 	.word	0x00000020
        /*0394*/ 	.short	0x010a
        /*0396*/ 	.byte	0x08
	.zero		1


	//   ....[41]....
        /*0398*/ 	.word	0x00001a60
        /*039c*/ 	.word	0x000000ff
        /*03a0*/ 	.word	0x00000020
        /*03a4*/ 	.short	0x010a
        /*03a6*/ 	.byte	0x11
	.zero		1


	//   ....[42]....
        /*03a8*/ 	.word	0x00001bb0
        /*03ac*/ 	.word	0x000000ff
        /*03b0*/ 	.word	0x00000020
        /*03b4*/ 	.short	0x010a
        /*03b6*/ 	.byte	0x08
	.zero		1


	//   ....[43]....
        /*03b8*/ 	.word	0x00001cf0
        /*03bc*/ 	.word	0x00000002
        /*03c0*/ 	.word	0x00000090
        /*03c4*/ 	.short	0x010a
        /*03c6*/ 	.byte	0xff
	.zero		1


	//   ....[44]....
        /*03c8*/ 	.word	0x00001db0
        /*03cc*/ 	.word	0x00000002
        /*03d0*/ 	.word	0x00000000
        /*03d4*/ 	.short	0x0101
        /*03d6*/ 	.byte	0xff
	.zero		1


	//   ....[45]....
        /*03d8*/ 	.word	0x00002310
        /*03dc*/ 	.word	0x000000ff
        /*03e0*/ 	.word	0x00000000
        /*03e4*/ 	.short	0x010a
        /*03e6*/ 	.byte	0x05
	.zero		1


	//   ....[46]....
        /*03e8*/ 	.word	0x000023a0
        /*03ec*/ 	.word	0x000000ff
        /*03f0*/ 	.word	0x00000000
        /*03f4*/ 	.short	0x010a
        /*03f6*/ 	.byte	0x05
	.zero		1


	//   ....[47]....
        /*03f8*/ 	.word	0x00002430
        /*03fc*/ 	.word	0x000000ff
        /*0400*/ 	.word	0x00000000
        /*0404*/ 	.short	0x010a
        /*0406*/ 	.byte	0x05
	.zero		1


	//   ....[48]....
        /*0408*/ 	.word	0x000024d0
        /*040c*/ 	.word	0x00000000
        /*0410*/ 	.word	0x00000000
        /*0414*/ 	.short	0x010a
        /*0416*/ 	.byte	0xff
	.zero		1


	//   ....[49]....
        /*0418*/ 	.word	0x000025f0
        /*041c*/ 	.word	0x00000000
        /*0420*/ 	.word	0x000000f0
        /*0424*/ 	.short	0x010a
        /*0426*/ 	.byte	0xff
	.zero		1


	//   ....[50]....
        /*0428*/ 	.word	0x00002660
        /*042c*/ 	.word	0x00000000
        /*0430*/ 	.word	0x00000000
        /*0434*/ 	.short	0x0101
        /*0436*/ 	.byte	0xff
	.zero		1


	//   ....[51]....
        /*0438*/ 	.word	0x00002680
        /*043c*/ 	.word	0x000000ff
        /*0440*/ 	.word	0x000000a0
        /*0444*/ 	.short	0x010a
        /*0446*/ 	.byte	0x05
	.zero		1


	//   ....[52]....
        /*0448*/ 	.word	0x000027a0
        /*044c*/ 	.word	0x00000000
        /*0450*/ 	.word	0x00000090
        /*0454*/ 	.short	0x010a
        /*0456*/ 	.byte	0xff
	.zero		1


	//   ....[53]....
        /*0458*/ 	.word	0x000028a0
        /*045c*/ 	.word	0x00000000
        /*0460*/ 	.word	0x00000000
        /*0464*/ 	.short	0x0101
        /*0466*/ 	.byte	0xff
	.zero		1


	//   ....[54]....
        /*0468*/ 	.word	0x00002930
        /*046c*/ 	.word	0x000000ff
        /*0470*/ 	.word	0x000000a0
        /*0474*/ 	.short	0x0106
        /*0476*/ 	.byte	0x05
	.zero		1


	//   ....[55]....
        /*0478*/ 	.word	0x00002950
        /*047c*/ 	.word	0x000000ff
        /*0480*/ 	.word	0x000000a0
        /*0484*/ 	.short	0x010a
        /*0486*/ 	.byte	0x05
	.zero		1


	//   ....[56]....
        /*0488*/ 	.word	0x000029e0
        /*048c*/ 	.word	0x000000ff
        /*0490*/ 	.word	0x000000a0
        /*0494*/ 	.short	0x0106
        /*0496*/ 	.byte	0x04
	.zero		1


	//   ....[57]....
        /*0498*/ 	.word	0x00002a20
        /*049c*/ 	.word	0x00000000
        /*04a0*/ 	.word	0x000000a0
        /*04a4*/ 	.short	0x010a
        /*04a6*/ 	.byte	0xff
	.zero		1


	//   ....[58]....
        /*04a8*/ 	.word	0x00002f60
        /*04ac*/ 	.word	0x00000000
        /*04b0*/ 	.word	0x00000090
        /*04b4*/ 	.short	0x010a
        /*04b6*/ 	.byte	0xff
	.zero		1


	//   ....[59]....
        /*04b8*/ 	.word	0x00003060
        /*04bc*/ 	.word	0x00000003
        /*04c0*/ 	.word	0x00000000
        /*04c4*/ 	.short	0x0101
        /*04c6*/ 	.byte	0xff
	.zero		1


	//   ....[60]....
        /*04c8*/ 	.word	0x00003070
        /*04cc*/ 	.word	0x000000ff
        /*04d0*/ 	.word	0x00000000
        /*04d4*/ 	.short	0x010a
        /*04d6*/ 	.byte	0x06
	.zero		1


	//   ....[61]....
        /*04d8*/ 	.word	0x000030f0
        /*04dc*/ 	.word	0x000000ff
        /*04e0*/ 	.word	0x000000d0
        /*04e4*/ 	.short	0x010a
        /*04e6*/ 	.byte	0x07
	.zero		1


	//   ....[62]....
        /*04e8*/ 	.word	0x000031d0
        /*04ec*/ 	.word	0x000000ff
        /*04f0*/ 	.word	0x00000000
        /*04f4*/ 	.short	0x010a
        /*04f6*/ 	.byte	0x06
	.zero		1


	//   ....[63]....
        /*04f8*/ 	.word	0x00003300
        /*04fc*/ 	.word	0x000000ff
        /*0500*/ 	.word	0x00000000
        /*0504*/ 	.short	0x010a
        /*0506*/ 	.byte	0x1a
	.zero		1


	//   ....[64]....
        /*0508*/ 	.word	0x000035a0
        /*050c*/ 	.word	0x000000ff
        /*0510*/ 	.word	0x00000000
        /*0514*/ 	.short	0x010a
        /*0516*/ 	.byte	0x06
	.zero		1


	//   ....[65]....
        /*0518*/ 	.word	0x00003630
        /*051c*/ 	.word	0x000000ff
        /*0520*/ 	.word	0x00000000
        /*0524*/ 	.short	0x010a
        /*0526*/ 	.byte	0x06
	.zero		1


	//   ....[66]....
        /*0528*/ 	.word	0x000036c0
        /*052c*/ 	.word	0x000000ff
        /*0530*/ 	.word	0x00000000
        /*0534*/ 	.short	0x010a
        /*0536*/ 	.byte	0x06
	.zero		1


	//   ....[67]....
        /*0538*/ 	.word	0x00003750
        /*053c*/ 	.word	0x000000ff
        /*0540*/ 	.word	0x00000000
        /*0544*/ 	.short	0x010a
        /*0546*/ 	.byte	0x07
	.zero		1


	//   ....[68]....
        /*0548*/ 	.word	0x00003bd0
        /*054c*/ 	.word	0x00000000
        /*0550*/ 	.word	0x00000090
        /*0554*/ 	.short	0x010a
        /*0556*/ 	.byte	0xff
	.zero		1


	//   ....[69]....
        /*0558*/ 	.word	0x00003c90
        /*055c*/ 	.word	0x00000000
        /*0560*/ 	.word	0x00000000
        /*0564*/ 	.short	0x0101
        /*0566*/ 	.byte	0xff
	.zero		1


	//   ....[70]....
        /*0568*/ 	.word	0x00003fb0
        /*056c*/ 	.word	0x000000ff
        /*0570*/ 	.word	0x00000088
        /*0574*/ 	.short	0x010a
        /*0576*/ 	.byte	0x07
	.zero		1


	//   ....[71]....
        /*0578*/ 	.word	0x000041a0
        /*057c*/ 	.word	0x000000ff
        /*0580*/ 	.word	0x00000060
        /*0584*/ 	.short	0x010a
        /*0586*/ 	.byte	0x07
	.zero		1


	//   ....[72]....
        /*0588*/ 	.word	0x00004310
        /*058c*/ 	.word	0x000000ff
        /*0590*/ 	.word	0x00000040
        /*0594*/ 	.short	0x010b
        /*0596*/ 	.byte	0x07
	.zero		1


	//   ....[73]....
        /*0598*/ 	.word	0x00004320
        /*059c*/ 	.word	0x000000ff
        /*05a0*/ 	.word	0x00000000
        /*05a4*/ 	.short	0x0101
        /*05a6*/ 	.byte	0x08
	.zero		1


	//   ....[74]....
        /*05a8*/ 	.word	0x00004330
        /*05ac*/ 	.word	0x000000ff
        /*05b0*/ 	.word	0x00000068
        /*05b4*/ 	.short	0x010a
        /*05b6*/ 	.byte	0x07
	.zero		1


	//   ....[75]....
        /*05b8*/ 	.word	0x00004480
        /*05bc*/ 	.word	0x000000ff
        /*05c0*/ 	.word	0x00000048
        /*05c4*/ 	.short	0x010b
        /*05c6*/ 	.byte	0x07
	.zero		1


	//   ....[76]....
        /*05c8*/ 	.word	0x00004490
        /*05cc*/ 	.word	0x000000ff
        /*05d0*/ 	.word	0x00000000
        /*05d4*/ 	.short	0x0101
        /*05d6*/ 	.byte	0x08
	.zero		1


	//   ....[77]....
        /*05d8*/ 	.word	0x000044a0
        /*05dc*/ 	.word	0x000000ff
        /*05e0*/ 	.word	0x00000070
        /*05e4*/ 	.short	0x010a
        /*05e6*/ 	.byte	0x07
	.zero		1


	//   ....[78]....
        /*05e8*/ 	.word	0x00004620
        /*05ec*/ 	.word	0x000000ff
        /*05f0*/ 	.word	0x00000050
        /*05f4*/ 	.short	0x010b
        /*05f6*/ 	.byte	0x07
	.zero		1


	//   ....[79]....
        /*05f8*/ 	.word	0x00004660
        /*05fc*/ 	.word	0x000000ff
        /*0600*/ 	.word	0x00000000
        /*0604*/ 	.short	0x0101
        /*0606*/ 	.byte	0x08
	.zero		1


	//   ....[80]....
        /*0608*/ 	.word	0x000046a0
        /*060c*/ 	.word	0x000000ff
        /*0610*/ 	.word	0x00000078
        /*0614*/ 	.short	0x010a
        /*0616*/ 	.byte	0x07
	.zero		1


	//   ....[81]....
        /*0618*/ 	.word	0x000048e0
        /*061c*/ 	.word	0x000000ff
        /*0620*/ 	.word	0x00000058
        /*0624*/ 	.short	0x010b
        /*0626*/ 	.byte	0x07
	.zero		1


	//   ....[82]....
        /*0628*/ 	.word	0x00004900
        /*062c*/ 	.word	0x000000ff
        /*0630*/ 	.word	0x00000000
        /*0634*/ 	.short	0x0101
        /*0636*/ 	.byte	0x0d
	.zero		1


	//   ....[83]....
        /*0638*/ 	.word	0x00004930
        /*063c*/ 	.word	0x000000ff
        /*0640*/ 	.word	0x00000060
        /*0644*/ 	.short	0x010a
        /*0646*/ 	.byte	0x07
	.zero		1


	//   ....[84]....
        /*0648*/ 	.word	0x00004950
        /*064c*/ 	.word	0x000000ff
        /*0650*/ 	.word	0x00000068
        /*0654*/ 	.short	0x010a
        /*0656*/ 	.byte	0x07
	.zero		1


	//   ....[85]....
        /*0658*/ 	.word	0x00004970
        /*065c*/ 	.word	0x000000ff
        /*0660*/ 	.word	0x00000070
        /*0664*/ 	.short	0x010a
        /*0666*/ 	.byte	0x07
	.zero		1


	//   ....[86]....
        /*0668*/ 	.word	0x000049b0
        /*066c*/ 	.word	0x00000000
        /*0670*/ 	.word	0x00000078
        /*0674*/ 	.short	0x010a
        /*0676*/ 	.byte	0xff
	.zero		1


	//   ....[87]....
        /*0678*/ 	.word	0x00004d10
        /*067c*/ 	.word	0x00000000
        /*0680*/ 	.word	0x00000090
        /*0684*/ 	.short	0x010a
        /*0686*/ 	.byte	0xff
	.zero		1


	//   ....[88]....
        /*0688*/ 	.word	0x00004e20
        /*068c*/ 	.word	0x00000000
        /*0690*/ 	.word	0x00000000
        /*0694*/ 	.short	0x0101
        /*0696*/ 	.byte	0xff
	.zero		1


	//   ....[89]....
        /*0698*/ 	.word	0x000058a0
        /*069c*/ 	.word	0x000000ff
        /*06a0*/ 	.word	0x00000040
        /*06a4*/ 	.short	0x010a
        /*06a6*/ 	.byte	0x30
	.zero		1


	//   ....[90]....
        /*06a8*/ 	.word	0x000058e0
        /*06ac*/ 	.word	0x00000040
        /*06b0*/ 	.word	0x000000b0
        /*06b4*/ 	.short	0x010a
        /*06b6*/ 	.byte	0xff
	.zero		1


	//   ....[91]....
        /*06b8*/ 	.word	0x00005a50
        /*06bc*/ 	.word	0x000000ff
        /*06c0*/ 	.word	0x00000040
        /*06c4*/ 	.short	0x010a
        /*06c6*/ 	.byte	0x30
	.zero		1


	//   ....[92]....
        /*06c8*/ 	.word	0x00005b50
        /*06cc*/ 	.word	0x00000040
        /*06d0*/ 	.word	0x000000b0
        /*06d4*/ 	.short	0x010a
        /*06d6*/ 	.byte	0xff
	.zero		1


	//   ....[93]....
        /*06d8*/ 	.word	0x00006650
        /*06dc*/ 	.word	0x00000000
        /*06e0*/ 	.word	0x00000000
        /*06e4*/ 	.short	0x0101
        /*06e6*/ 	.byte	0xff
	.zero		1


	//   ....[94]....
        /*06e8*/ 	.word	0x00006660
        /*06ec*/ 	.word	0x00000002
        /*06f0*/ 	.word	0x00000040
        /*06f4*/ 	.short	0x010a
        /*06f6*/ 	.byte	0xff
	.zero		1


	//   ....[95]....
        /*06f8*/ 	.word	0x00006730
        /*06fc*/ 	.word	0x00000002
        /*0700*/ 	.word	0x00000040
        /*0704*/ 	.short	0x010a
        /*0706*/ 	.byte	0xff
	.zero		1


	//   ....[96]....
        /*0708*/ 	.word	0x000072b0
        /*070c*/ 	.word	0x0000004a
        /*0710*/ 	.word	0x00000000
        /*0714*/ 	.short	0x0101
        /*0716*/ 	.byte	0xff
	.zero		1


	//   ....[97]....
        /*0718*/ 	.word	0x000072d0
        /*071c*/ 	.word	0x00000000
        /*0720*/ 	.word	0x00000040
        /*0724*/ 	.short	0x010a
        /*0726*/ 	.byte	0xff
	.zero		1


	//   ....[98]....
        /*0728*/ 	.word	0x00007390
        /*072c*/ 	.word	0x00000000
        /*0730*/ 	.word	0x00000040
        /*0734*/ 	.short	0x010a
        /*0736*/ 	.byte	0xff
	.zero		1


	//   ....[99]....
        /*0738*/ 	.word	0x00007f10
        /*073c*/ 	.word	0x0000004a
        /*0740*/ 	.word	0x00000000
        /*0744*/ 	.short	0x0101
        /*0746*/ 	.byte	0xff
	.zero		1


	//   ....[100]....
        /*0748*/ 	.word	0x00007f30
        /*074c*/ 	.word	0x00000002
        /*0750*/ 	.word	0x00000040
        /*0754*/ 	.short	0x010a
        /*0756*/ 	.byte	0xff
	.zero		1


	//   ....[101]....
        /*0758*/ 	.word	0x00007ff0
        /*075c*/ 	.word	0x00000002
        /*0760*/ 	.word	0x00000040
        /*0764*/ 	.short	0x010a
        /*0766*/ 	.byte	0xff
	.zero		1


	//   ....[102]....
        /*0768*/ 	.word	0x00008410
        /*076c*/ 	.word	0x000000ff
        /*0770*/ 	.word	0x00000000
        /*0774*/ 	.short	0x0101
        /*0776*/ 	.byte	0x05
	.zero		1


	//   ....[103]....
        /*0778*/ 	.word	0x00008bd0
        /*077c*/ 	.word	0x00000000
        /*0780*/ 	.word	0x00000000
        /*0784*/ 	.short	0x0101
        /*0786*/ 	.byte	0xff
	.zero		1


	//   ....[104]....
        /*0788*/ 	.word	0x00008e40
        /*078c*/ 	.word	0x000000ff
        /*0790*/ 	.word	0x00000000
        /*0794*/ 	.short	0x0101
        /*0796*/ 	.byte	0x04
	.zero		1


	//   ....[105]....
        /*0798*/ 	.word	0x00008e60
        /*079c*/ 	.word	0x00000002
        /*07a0*/ 	.word	0x00000100
        /*07a4*/ 	.short	0x010a
        /*07a6*/ 	.byte	0xff
	.zero		1


	//   ....[106]....
        /*07a8*/ 	.word	0x00008ec0
        /*07ac*/ 	.word	0x00000002
        /*07b0*/ 	.word	0x00000020
        /*07b4*/ 	.short	0x010a
        /*07b6*/ 	.byte	0xff
	.zero		1


	//   ....[107]....
        /*07b8*/ 	.word	0x00008f20
        /*07bc*/ 	.word	0x00000002
        /*07c0*/ 	.word	0x00000020
        /*07c4*/ 	.short	0x010a
        /*07c6*/ 	.byte	0xff
	.zero		1


	//   ....[108]....
        /*07c8*/ 	.word	0x00008f70
        /*07cc*/ 	.word	0x00000002
        /*07d0*/ 	.word	0x00000090
        /*07d4*/ 	.short	0x010a
        /*07d6*/ 	.byte	0xff
	.zero		1


	//   ....[109]....
        /*07d8*/ 	.word	0x00008fd0
        /*07dc*/ 	.word	0x00000000
        /*07e0*/ 	.word	0x00000000
        /*07e4*/ 	.short	0x010a
        /*07e6*/ 	.byte	0xff
	.zero		1


	//   ....[110]....
        /*07e8*/ 	.word	0x00009030
        /*07ec*/ 	.word	0x00000000
        /*07f0*/ 	.word	0x00000000
        /*07f4*/ 	.short	0x010a
        /*07f6*/ 	.byte	0xff
	.zero		1


	//   ....[111]....
        /*07f8*/ 	.word	0x00009090
        /*07fc*/ 	.word	0x00000000
        /*0800*/ 	.word	0x00000000
        /*0804*/ 	.short	0x010a
        /*0806*/ 	.byte	0xff
	.zero		1


	//   ....[112]....
        /*0808*/ 	.word	0x000090e0
        /*080c*/ 	.word	0x00000000
        /*0810*/ 	.word	0x000000f0
        /*0814*/ 	.short	0x010a
        /*0816*/ 	.byte	0xff
	.zero		1


	//   ....[113]....
        /*0818*/ 	.word	0x00009140
        /*081c*/ 	.word	0x00000000
        /*0820*/ 	.word	0x000000a0
        /*0824*/ 	.short	0x010a
        /*0826*/ 	.byte	0xff
	.zero		1


	//   ....[114]....
        /*0828*/ 	.word	0x00009190
        /*082c*/ 	.word	0x00000000
        /*0830*/ 	.word	0x00000090
        /*0834*/ 	.short	0x010a
        /*0836*/ 	.byte	0xff
	.zero		1


	//   ....[115]....
        /*0838*/ 	.word	0x000091f0
        /*083c*/ 	.word	0x00000000
        /*0840*/ 	.word	0x000000a0
        /*0844*/ 	.short	0x010a
        /*0846*/ 	.byte	0xff
	.zero		1


	//   ....[116]....
        /*0848*/ 	.word	0x00009240
        /*084c*/ 	.word	0x00000000
        /*0850*/ 	.word	0x00000090
        /*0854*/ 	.short	0x010a
        /*0856*/ 	.byte	0xff
	.zero		1


	//   ....[117]....
        /*0858*/ 	.word	0x000092a0
        /*085c*/ 	.word	0x00000002
        /*0860*/ 	.word	0x000000d0
        /*0864*/ 	.short	0x010a
        /*0866*/ 	.byte	0xff
	.zero		1


	//   ....[118]....
        /*0868*/ 	.word	0x00009300
        /*086c*/ 	.word	0x00000000
        /*0870*/ 	.word	0x00000000
        /*0874*/ 	.short	0x010a
        /*0876*/ 	.byte	0xff
	.zero		1


	//   ....[119]....
        /*0878*/ 	.word	0x00009360
        /*087c*/ 	.word	0x00000000
        /*0880*/ 	.word	0x00000000
        /*0884*/ 	.short	0x010a
        /*0886*/ 	.byte	0xff
	.zero		1


	//   ....[120]....
        /*0888*/ 	.word	0x000093c0
        /*088c*/ 	.word	0x00000000
        /*0890*/ 	.word	0x00000000
        /*0894*/ 	.short	0x010a
        /*0896*/ 	.byte	0xff
	.zero		1


	//   ....[121]....
        /*0898*/ 	.word	0x00009420
        /*089c*/ 	.word	0x00000000
        /*08a0*/ 	.word	0x00000000
        /*08a4*/ 	.short	0x010a
        /*08a6*/ 	.byte	0xff
	.zero		1


	//   ....[122]....
        /*08a8*/ 	.word	0x00009480
        /*08ac*/ 	.word	0x00000000
        /*08b0*/ 	.word	0x00000000
        /*08b4*/ 	.short	0x010a
        /*08b6*/ 	.byte	0xff
	.zero		1


	//   ....[123]....
        /*08b8*/ 	.word	0x000094d0
        /*08bc*/ 	.word	0x00000000
        /*08c0*/ 	.word	0x00000090
        /*08c4*/ 	.short	0x010a
        /*08c6*/ 	.byte	0xff
	.zero		1


	//   ....[124]....
        /*08c8*/ 	.word	0x00009530
        /*08cc*/ 	.word	0x00000000
        /*08d0*/ 	.word	0x00000088
        /*08d4*/ 	.short	0x010a
        /*08d6*/ 	.byte	0xff
	.zero		1


	//   ....[125]....
        /*08d8*/ 	.word	0x00009590
        /*08dc*/ 	.word	0x00000000
        /*08e0*/ 	.word	0x00000060
        /*08e4*/ 	.short	0x010a
        /*08e6*/ 	.byte	0xff
	.zero		1


	//   ....[126]....
        /*08e8*/ 	.word	0x000095f0
        /*08ec*/ 	.word	0x00000000
        /*08f0*/ 	.word	0x00000068
        /*08f4*/ 	.short	0x010a
        /*08f6*/ 	.byte	0xff
	.zero		1


	//   ....[127]....
        /*08f8*/ 	.word	0x00009650
        /*08fc*/ 	.word	0x00000000
        /*0900*/ 	.word	0x00000070
        /*0904*/ 	.short	0x010a
        /*0906*/ 	.byte	0xff
	.zero		1


	//   ....[128]....
        /*0908*/ 	.word	0x000096b0
        /*090c*/ 	.word	0x00000000
        /*0910*/ 	.word	0x00000078
        /*0914*/ 	.short	0x010a
        /*0916*/ 	.byte	0xff
	.zero		1


	//   ....[129]....
        /*0918*/ 	.word	0x00009710
        /*091c*/ 	.word	0x00000000
        /*0920*/ 	.word	0x00000060
        /*0924*/ 	.short	0x010a
        /*0926*/ 	.byte	0xff
	.zero		1


	//   ....[130]....
        /*0928*/ 	.word	0x00009770
        /*092c*/ 	.word	0x00000000
        /*0930*/ 	.word	0x00000068
        /*0934*/ 	.short	0x010a
        /*0936*/ 	.byte	0xff
	.zero		1


	//   ....[131]....
        /*0938*/ 	.word	0x000097d0
        /*093c*/ 	.word	0x00000000
        /*0940*/ 	.word	0x00000070
        /*0944*/ 	.short	0x010a
        /*0946*/ 	.byte	0xff
	.zero		1


	//   ....[132]....
        /*0948*/ 	.word	0x00009820
        /*094c*/ 	.word	0x00000000
        /*0950*/ 	.word	0x00000090
        /*0954*/ 	.short	0x010a
        /*0956*/ 	.byte	0xff
	.zero		1


	//   ....[133]....
        /*0958*/ 	.word	0x00009880
        /*095c*/ 	.word	0x00000000
        /*0960*/ 	.word	0x00000040
        /*0964*/ 	.short	0x010a
        /*0966*/ 	.byte	0xff
	.zero		1


	//   ....[134]....
        /*0968*/ 	.word	0x000098d0
        /*096c*/ 	.word	0x00000040
        /*0970*/ 	.word	0x000000b0
        /*0974*/ 	.short	0x010a
        /*0976*/ 	.byte	0xff
	.zero		1


	//   ....[135]....
        /*0978*/ 	.word	0x00009920
        /*097c*/ 	.word	0x00000002
        /*0980*/ 	.word	0x00000040
        /*0984*/ 	.short	0x010a
        /*0986*/ 	.byte	0xff
	.zero		1


	//   ....[136]....
        /*0988*/ 	.word	0x00009970
        /*098c*/ 	.word	0x00000000
        /*0990*/ 	.word	0x00000040
        /*0994*/ 	.short	0x010a
        /*0996*/ 	.byte	0xff
	.zero		1


	//   ....[137]....
        /*0998*/ 	.word	0x000099c0
        /*099c*/ 	.word	0x00000002
        /*09a0*/ 	.word	0x00000040
        /*09a4*/ 	.short	0x010a
        /*09a6*/ 	.byte	0xff
	.zero		1


	//----- nvinfo : EIATTR_NUM_MBARRIERS
	.align		4
.L_47:
        /*09a8*/ 	.byte	0x03, 0x38
        /*09aa*/ 	.short	0x0022


	//----- nvinfo : EIATTR_EXIT_INSTR_OFFSETS
	.align		4
        /*09ac*/ 	.byte	0x04, 0x1c
        /*09ae*/ 	.short	(.L_49 - .L_48)


	//   ....[0]....
.L_48:
        /*09b0*/ 	.word	0x00002500


	//   ....[1]....
        /*09b4*/ 	.word	0x000029f0


	//   ....[2]....
        /*09b8*/ 	.word	0x00002a50


	//   ....[3]....
        /*09bc*/ 	.word	0x000039b0


	//   ....[4]....
        /*09c0*/ 	.word	0x000049e0


	//   ....[5]....
        /*09c4*/ 	.word	0x00004a20


	//   ....[6]....
        /*09c8*/ 	.word	0x00008d30


	//   ....[7]....
        /*09cc*/ 	.word	0x00008db0


	//   ....[8]....
        /*09d0*/ 	.word	0x00008de0


	//   ....[9]....
        /*09d4*/ 	.word	0x00008e50


	//----- nvinfo : EIATTR_MAX_THREADS
	.align		4
.L_49:
        /*09d8*/ 	.byte	0x04, 0x05
        /*09da*/ 	.short	(.L_51 - .L_50)
.L_50:
        /*09dc*/ 	.word	0x00000100
        /*09e0*/ 	.word	0x00000001
        /*09e4*/ 	.word	0x00000001


	//----- nvinfo : EIATTR_CRS_STACK_SIZE
	.align		4
.L_51:
        /*09e8*/ 	.byte	0x04, 0x1e
        /*09ea*/ 	.short	(.L_53 - .L_52)
.L_52:
        /*09ec*/ 	.word	0x00000000


	//----- nvinfo : EIATTR_CBANK_PARAM_SIZE
	.align		4
.L_53:
        /*09f0*/ 	.byte	0x03, 0x19
        /*09f2*/ 	.short	0x0800


	//----- nvinfo : EIATTR_PARAM_CBANK
	.align		4
        /*09f4*/ 	.byte	0x04, 0x0a
        /*09f6*/ 	.short	(.L_55 - .L_54)
	.align		4
.L_54:
        /*09f8*/ 	.word	index@(.nv.constant0._ZN7cutlass13device_kernelINS_4gemm6kernel13GemmUniversalIN4cute5tupleIJiiiiEEENS1_10collective13CollectiveMmaINS1_35MainloopSm100TmaUmmaWarpSpecializedILi4ELi2ELi4ENS5_IJNS4_1CILi1EEESB_SB_EEEEENS5_IJNSA_ILi64EEENSA_ILi256EEESE_EEENS_10bfloat16_tENS5_IJlSB_lEEESH_SI_NS4_8TiledMMAINS4_8MMA_AtomIJNS4_20SM100_MMA_F16BF16_SSISH_SH_fLi64ELi256ELNS4_4UMMA5MajorE0ELSN_0ELNSM_7ScaleInE0ELSO_0EEEEEENS4_6LayoutISC_NS5_IJNSA_ILi0EEESS_SS_EEEEENS5_IJNS4_10UnderscoreESV_SV_EEEEENS4_13SM90_TMA_LOADENS4_14ComposedLayoutINS4_7SwizzleILi3ELi4ELi3EEENS4_18smem_ptr_flag_bitsILi16EEENSR_INS5_IJNSA_ILi8EEESE_EEENS5_IJSE_SB_EEEEEEEvNS4_8identityESY_S18_vS19_EENS_8epilogue10collective18CollectiveEpilogueINS1B_23Sm100TmaWarpSpecializedILi4ELi2ELi32ELb1ELb0EEEJSG_NS5_IJNSR_ISE_SB_EES1G_EEESH_SI_SH_SI_NS1B_6fusion15FusionCallbacksIS1F_NS1I_17LinearCombinationISH_fSH_fLNS_15FloatRoundStyleE2EEESG_S1H_JEEENS4_5SM1004TMEM4LOAD26SM100_TMEM_LOAD_16dp256b8xESY_S18_NS4_17SM75_U32x4_LDSM_NENS4_14SM90_TMA_STOREES18_NS4_17SM90_U32x4_STSM_NENS4_39AutoVectorizingCopyWithAssumedAlignmentILi128EEEEEEvvEEEEvNT_6ParamsE)
        /*09fc*/ 	.short	0x0380
        /*09fe*/ 	.short	0x0800


	//----- nvinfo : EIATTR_SW_WAR
	.align		4
.L_55:
        /*0a00*/ 	.byte	0x04, 0x36
        /*0a02*/ 	.short	(.L_57 - .L_56)
.L_56:
        /*0a04*/ 	.word	0x00000008
.L_57:


//--------------------- .nv.callgraph             --------------------------
	.section	.nv.callgraph,"",@"SHT_CUDA_CALLGRAPH"
	.align	4
	.sectionentsize	8
	.align		4
        /*0000*/ 	.word	0x00000000
	.align		4
        /*0004*/ 	.word	0xffffffff
	.align		4
        /*0008*/ 	.word	index@(_ZN7cutlass13device_kernelINS_4gemm6kernel13GemmUniversalIN4cute5tupleIJiiiiEEENS1_10collective13CollectiveMmaINS1_35MainloopSm100TmaUmmaWarpSpecializedILi4ELi2ELi4ENS5_IJNS4_1CILi1EEESB_SB_EEEEENS5_IJNSA_ILi64EEENSA_ILi256EEESE_EEENS_10bfloat16_tENS5_IJlSB_lEEESH_SI_NS4_8TiledMMAINS4_8MMA_AtomIJNS4_20SM100_MMA_F16BF16_SSISH_SH_fLi64ELi256ELNS4_4UMMA5MajorE0ELSN_0ELNSM_7ScaleInE0ELSO_0EEEEEENS4_6LayoutISC_NS5_IJNSA_ILi0EEESS_SS_EEEEENS5_IJNS4_10UnderscoreESV_SV_EEEEENS4_13SM90_TMA_LOADENS4_14ComposedLayoutINS4_7SwizzleILi3ELi4ELi3EEENS4_18smem_ptr_flag_bitsILi16EEENSR_INS5_IJNSA_ILi8EEESE_EEENS5_IJSE_SB_EEEEEEEvNS4_8identityESY_S18_vS19_EENS_8epilogue10collective18CollectiveEpilogueINS1B_23Sm100TmaWarpSpecializedILi4ELi2ELi32ELb1ELb0EEEJSG_NS5_IJNSR_ISE_SB_EES1G_EEESH_SI_SH_SI_NS1B_6fusion15FusionCallbacksIS1F_NS1I_17LinearCombinationISH_fSH_fLNS_15FloatRoundStyleE2EEESG_S1H_JEEENS4_5SM1004TMEM4LOAD26SM100_TMEM_LOAD_16dp256b8xESY_S18_NS4_17SM75_U32x4_LDSM_NENS4_14SM90_TMA_STOREES18_NS4_17SM90_U32x4_STSM_NENS4_39AutoVectorizingCopyWithAssumedAlignmentILi128EEEEEEvvEEEEvNT_6ParamsE)
	.align		4
        /*000c*/ 	.word	index@(__assertfail)
	.align		4
        /*0010*/ 	.word	0x00000000
	.align		4
        /*0014*/ 	.word	0xfffffffe
	.align		4
        /*0018*/ 	.word	0x00000000
	.align		4
        /*001c*/ 	.word	0xfffffffd
	.align		4
        /*0020*/ 	.word	0x00000000
	.align		4
        /*0024*/ 	.word	0xfffffffc


//--------------------- .nv.constant4             --------------------------
	.section	.nv.constant4,"a",@progbits
	.align	8
	.align		8
.nv.constant4:
        /*0000*/ 	.dword	__assertfail
	.align		8
        /*0008*/ 	.dword	__unnamed_1
	.align		8
        /*0010*/ 	.dword	__unnamed_2
	.align		8
        /*0018*/ 	.dword	_ZN40_INTERNAL_d3090b0c_4_k_cu_caaa300f_262514cuda3std3__45__cpo5beginE
	.align		8
        /*0020*/ 	.dword	_ZN40_INTERNAL_d3090b0c_4_k_cu_caaa300f_262514cuda3std3__45__cpo3endE
	.align		8
        /*0028*/ 	.dword	_ZN40_INTERNAL_d3090b0c_4_k_cu_caaa300f_262514cuda3std3__45__cpo6cbeginE
	.align		8
        /*0030*/ 	.dword	_ZN40_INTERNAL_d3090b0c_4_k_cu_caaa300f_262514cuda3std3__45__cpo4cendE
	.align		8
        /*0038*/ 	.dword	_ZN40_INTERNAL_d3090b0c_4_k_cu_caaa300f_262514cuda3std3__442_GLOBAL__N__d3090b0c_4_k_cu_caaa300f_262516ignoreE
	.align		8
        /*0040*/ 	.dword	_ZN40_INTERNAL_d3090b0c_4_k_cu_caaa300f_262514cuda3std3__419piecewise_constructE
	.align		8
        /*0048*/ 	.dword	_ZN40_INTERNAL_d3090b0c_4_k_cu_caaa300f_262514cuda3std3__48in_placeE
	.align		8
        /*0050*/ 	.dword	_ZN40_INTERNAL_d3090b0c_4_k_cu_caaa300f_262514cuda3std6ranges3__45__cpo4swapE
	.align		8
        /*0058*/ 	.dword	_ZN40_INTERNAL_d3090b0c_4_k_cu_caaa300f_262514cuda3std6ranges3__45__cpo9iter_moveE
	.align		8
        /*0060*/ 	.dword	_ZN40_INTERNAL_d3090b0c_4_k_cu_caaa300f_262514cute7productE
	.align		8
        /*0068*/ 	.dword	_ZN40_INTERNAL_d3090b0c_4_k_cu_caaa300f_262514cute1_E
	.align		8
        /*0070*/ 	.dword	$str$25
	.align		8
        /*0078*/ 	.dword	$str$26
	.align		8
        /*0080*/ 	.dword	$str$27
	.align		8
        /*0088*/ 	.dword	$str$28


//--------------------- .text._ZN7cutlass13device_kernelINS_4gemm6kernel13GemmUniversalIN4cute5tupleIJiiiiEEENS1_10collective13CollectiveMmaINS1_35MainloopSm100TmaUmmaWarpSpecializedILi4ELi2ELi4ENS5_IJNS4_1CILi1EEESB_SB_EEEEENS5_IJNSA_ILi64EEENSA_ILi256EEESE_EEENS_10bfloat16_tENS5_IJlSB_lEEESH_SI_NS4_8TiledMMAINS4_8MMA_AtomIJNS4_20SM100_MMA_F16BF16_SSISH_SH_fLi64ELi256ELNS4_4UMMA5MajorE0ELSN_0ELNSM_7ScaleInE0ELSO_0EEEEEENS4_6LayoutISC_NS5_IJNSA_ILi0EEESS_SS_EEEEENS5_IJNS4_10UnderscoreESV_SV_EEEEENS4_13SM90_TMA_LOADENS4_14ComposedLayoutINS4_7SwizzleILi3ELi4ELi3EEENS4_18smem_ptr_flag_bitsILi16EEENSR_INS5_IJNSA_ILi8EEESE_EEENS5_IJSE_SB_EEEEEEEvNS4_8identityESY_S18_vS19_EENS_8epilogue10collective18CollectiveEpilogueINS1B_23Sm100TmaWarpSpecializedILi4ELi2ELi32ELb1ELb0EEEJSG_NS5_IJNSR_ISE_SB_EES1G_EEESH_SI_SH_SI_NS1B_6fusion15FusionCallbacksIS1F_NS1I_17LinearCombinationISH_fSH_fLNS_15FloatRoundStyleE2EEESG_S1H_JEEENS4_5SM1004TMEM4LOAD26SM100_TMEM_LOAD_16dp256b8xESY_S18_NS4_17SM75_U32x4_LDSM_NENS4_14SM90_TMA_STOREES18_NS4_17SM90_U32x4_STSM_NENS4_39AutoVectorizingCopyWithAssumedAlignmentILi128EEEEEEvvEEEEvNT_6ParamsE --------------------------
	.section	.text._ZN7cutlass13device_kernelINS_4gemm6kernel13GemmUniversalIN4cute5tupleIJiiiiEEENS1_10collective13CollectiveMmaINS1_35MainloopSm100TmaUmmaWarpSpecializedILi4ELi2ELi4ENS5_IJNS4_1CILi1EEESB_SB_EEEEENS5_IJNSA_ILi64EEENSA_ILi256EEESE_EEENS_10bfloat16_tENS5_IJlSB_lEEESH_SI_NS4_8TiledMMAINS4_8MMA_AtomIJNS4_20SM100_MMA_F16BF16_SSISH_SH_fLi64ELi256ELNS4_4UMMA5MajorE0ELSN_0ELNSM_7ScaleInE0ELSO_0EEEEEENS4_6LayoutISC_NS5_IJNSA_ILi0EEESS_SS_EEEEENS5_IJNS4_10UnderscoreESV_SV_EEEEENS4_13SM90_TMA_LOADENS4_14ComposedLayoutINS4_7SwizzleILi3ELi4ELi3EEENS4_18smem_ptr_flag_bitsILi16EEENSR_INS5_IJNSA_ILi8EEESE_EEENS5_IJSE_SB_EEEEEEEvNS4_8identityESY_S18_vS19_EENS_8epilogue10collective18CollectiveEpilogueINS1B_23Sm100TmaWarpSpecializedILi4ELi2ELi32ELb1ELb0EEEJSG_NS5_IJNSR_ISE_SB_EES1G_EEESH_SI_SH_SI_NS1B_6fusion15FusionCallbacksIS1F_NS1I_17LinearCombinationISH_fSH_fLNS_15FloatRoundStyleE2EEESG_S1H_JEEENS4_5SM1004TMEM4LOAD26SM100_TMEM_LOAD_16dp256b8xESY_S18_NS4_17SM75_U32x4_LDSM_NENS4_14SM90_TMA_STOREES18_NS4_17SM90_U32x4_STSM_NENS4_39AutoVectorizingCopyWithAssumedAlignmentILi128EEEEEEvvEEEEvNT_6ParamsE,"ax",@progbits
	.align	128
.text._ZN7cutlass13device_kernelINS_4gemm6kernel13GemmUniversalIN4cute5tupleIJiiiiEEENS1_10collective13CollectiveMmaINS1_35MainloopSm100TmaUmmaWarpSpecializedILi4ELi2ELi4ENS5_IJNS4_1CILi1EEESB_SB_EEEEENS5_IJNSA_ILi64EEENSA_ILi256EEESE_EEENS_10bfloat16_tENS5_IJlSB_lEEESH_SI_NS4_8TiledMMAINS4_8MMA_AtomIJNS4_20SM100_MMA_F16BF16_SSISH_SH_fLi64ELi256ELNS4_4UMMA5MajorE0ELSN_0ELNSM_7ScaleInE0ELSO_0EEEEEENS4_6LayoutISC_NS5_IJNSA_ILi0EEESS_SS_EEEEENS5_IJNS4_10UnderscoreESV_SV_EEEEENS4_13SM90_TMA_LOADENS4_14ComposedLayoutINS4_7SwizzleILi3ELi4ELi3EEENS4_18smem_ptr_flag_bitsILi16EEENSR_INS5_IJNSA_ILi8EEESE_EEENS5_IJSE_SB_EEEEEEEvNS4_8identityESY_S18_vS19_EENS_8epilogue10collective18CollectiveEpilogueINS1B_23Sm100TmaWarpSpecializedILi4ELi2ELi32ELb1ELb0EEEJSG_NS5_IJNSR_ISE_SB_EES1G_EEESH_SI_SH_SI_NS1B_6fusion15FusionCallbacksIS1F_NS1I_17LinearCombinationISH_fSH_fLNS_15FloatRoundStyleE2EEESG_S1H_JEEENS4_5SM1004TMEM4LOAD26SM100_TMEM_LOAD_16dp256b8xESY_S18_NS4_17SM75_U32x4_LDSM_NENS4_14SM90_TMA_STOREES18_NS4_17SM90_U32x4_STSM_NENS4_39AutoVectorizingCopyWithAssumedAlignmentILi128EEEEEEvvEEEEvNT_6ParamsE:
        .type           _ZN7cutlass13device_kernelINS_4gemm6kernel13GemmUniversalIN4cute5tupleIJiiiiEEENS1_10collective13CollectiveMmaINS1_35MainloopSm100TmaUmmaWarpSpecializedILi4ELi2ELi4ENS5_IJNS4_1CILi1EEESB_SB_EEEEENS5_IJNSA_ILi64EEENSA_ILi256EEESE_EEENS_10bfloat16_tENS5_IJlSB_lEEESH_SI_NS4_8TiledMMAINS4_8MMA_AtomIJNS4_20SM100_MMA_F16BF16_SSISH_SH_fLi64ELi256ELNS4_4UMMA5MajorE0ELSN_0ELNSM_7ScaleInE0ELSO_0EEEEEENS4_6LayoutISC_NS5_IJNSA_ILi0EEESS_SS_EEEEENS5_IJNS4_10UnderscoreESV_SV_EEEEENS4_13SM90_TMA_LOADENS4_14ComposedLayoutINS4_7SwizzleILi3ELi4ELi3EEENS4_18smem_ptr_flag_bitsILi16EEENSR_INS5_IJNSA_ILi8EEESE_EEENS5_IJSE_SB_EEEEEEEvNS4_8identityESY_S18_vS19_EENS_8epilogue10collective18CollectiveEpilogueINS1B_23Sm100TmaWarpSpecializedILi4ELi2ELi32ELb1ELb0EEEJSG_NS5_IJNSR_ISE_SB_EES1G_EEESH_SI_SH_SI_NS1B_6fusion15FusionCallbacksIS1F_NS1I_17LinearCombinationISH_fSH_fLNS_15FloatRoundStyleE2EEESG_S1H_JEEENS4_5SM1004TMEM4LOAD26SM100_TMEM_LOAD_16dp256b8xESY_S18_NS4_17SM75_U32x4_LDSM_NENS4_14SM90_TMA_STOREES18_NS4_17SM90_U32x4_STSM_NENS4_39AutoVectorizingCopyWithAssumedAlignmentILi128EEEEEEvvEEEEvNT_6ParamsE,@function
        .size           _ZN7cutlass13device_kernelINS_4gemm6kernel13GemmUniversalIN4cute5tupleIJiiiiEEENS1_10collective13CollectiveMmaINS1_35MainloopSm100TmaUmmaWarpSpecializedILi4ELi2ELi4ENS5_IJNS4_1CILi1EEESB_SB_EEEEENS5_IJNSA_ILi64EEENSA_ILi256EEESE_EEENS_10bfloat16_tENS5_IJlSB_lEEESH_SI_NS4_8TiledMMAINS4_8MMA_AtomIJNS4_20SM100_MMA_F16BF16_SSISH_SH_fLi64ELi256ELNS4_4UMMA5MajorE0ELSN_0ELNSM_7ScaleInE0ELSO_0EEEEEENS4_6LayoutISC_NS5_IJNSA_ILi0EEESS_SS_EEEEENS5_IJNS4_10UnderscoreESV_SV_EEEEENS4_13SM90_TMA_LOADENS4_14ComposedLayoutINS4_7SwizzleILi3ELi4ELi3EEENS4_18smem_ptr_flag_bitsILi16EEENSR_INS5_IJNSA_ILi8EEESE_EEENS5_IJSE_SB_EEEEEEEvNS4_8identityESY_S18_vS19_EENS_8epilogue10collective18CollectiveEpilogueINS1B_23Sm100TmaWarpSpecializedILi4ELi2ELi32ELb1ELb0EEEJSG_NS5_IJNSR_ISE_SB_EES1G_EEESH_SI_SH_SI_NS1B_6fusion15FusionCallbacksIS1F_NS1I_17LinearCombinationISH_fSH_fLNS_15FloatRoundStyleE2EEESG_S1H_JEEENS4_5SM1004TMEM4LOAD26SM100_TMEM_LOAD_16dp256b8xESY_S18_NS4_17SM75_U32x4_LDSM_NENS4_14SM90_TMA_STOREES18_NS4_17SM90_U32x4_STSM_NENS4_39AutoVectorizingCopyWithAssumedAlignmentILi128EEEEEEvvEEEEvNT_6ParamsE,(.L_x_176 - _ZN7cutlass13device_kernelINS_4gemm6kernel13GemmUniversalIN4cute5tupleIJiiiiEEENS1_10collective13CollectiveMmaINS1_35MainloopSm100TmaUmmaWarpSpecializedILi4ELi2ELi4ENS5_IJNS4_1CILi1EEESB_SB_EEEEENS5_IJNSA_ILi64EEENSA_ILi256EEESE_EEENS_10bfloat16_tENS5_IJlSB_lEEESH_SI_NS4_8TiledMMAINS4_8MMA_AtomIJNS4_20SM100_MMA_F16BF16_SSISH_SH_fLi64ELi256ELNS4_4UMMA5MajorE0ELSN_0ELNSM_7ScaleInE0ELSO_0EEEEEENS4_6LayoutISC_NS5_IJNSA_ILi0EEESS_SS_EEEEENS5_IJNS4_10UnderscoreESV_SV_EEEEENS4_13SM90_TMA_LOADENS4_14ComposedLayoutINS4_7SwizzleILi3ELi4ELi3EEENS4_18smem_ptr_flag_bitsILi16EEENSR_INS5_IJNSA_ILi8EEESE_EEENS5_IJSE_SB_EEEEEEEvNS4_8identityESY_S18_vS19_EENS_8epilogue10collective18CollectiveEpilogueINS1B_23Sm100TmaWarpSpecializedILi4ELi2ELi32ELb1ELb0EEEJSG_NS5_IJNSR_ISE_SB_EES1G_EEESH_SI_SH_SI_NS1B_6fusion15FusionCallbacksIS1F_NS1I_17LinearCombinationISH_fSH_fLNS_15FloatRoundStyleE2EEESG_S1H_JEEENS4_5SM1004TMEM4LOAD26SM100_TMEM_LOAD_16dp256b8xESY_S18_NS4_17SM75_U32x4_LDSM_NENS4_14SM90_TMA_STOREES18_NS4_17SM90_U32x4_STSM_NENS4_39AutoVectorizingCopyWithAssumedAlignmentILi128EEEEEEvvEEEEvNT_6ParamsE)
        .other          _ZN7cutlass13device_kernelINS_4gemm6kernel13GemmUniversalIN4cute5tupleIJiiiiEEENS1_10collective13CollectiveMmaINS1_35MainloopSm100TmaUmmaWarpSpecializedILi4ELi2ELi4ENS5_IJNS4_1CILi1EEESB_SB_EEEEENS5_IJNSA_ILi64EEENSA_ILi256EEESE_EEENS_10bfloat16_tENS5_IJlSB_lEEESH_SI_NS4_8TiledMMAINS4_8MMA_AtomIJNS4_20SM100_MMA_F16BF16_SSISH_SH_fLi64ELi256ELNS4_4UMMA5MajorE0ELSN_0ELNSM_7ScaleInE0ELSO_0EEEEEENS4_6LayoutISC_NS5_IJNSA_ILi0EEESS_SS_EEEEENS5_IJNS4_10UnderscoreESV_SV_EEEEENS4_13SM90_TMA_LOADENS4_14ComposedLayoutINS4_7SwizzleILi3ELi4ELi3EEENS4_18smem_ptr_flag_bitsILi16EEENSR_INS5_IJNSA_ILi8EEESE_EEENS5_IJSE_SB_EEEEEEEvNS4_8identityESY_S18_vS19_EENS_8epilogue10collective18CollectiveEpilogueINS1B_23Sm100TmaWarpSpecializedILi4ELi2ELi32ELb1ELb0EEEJSG_NS5_IJNSR_ISE_SB_EES1G_EEESH_SI_SH_SI_NS1B_6fusion15FusionCallbacksIS1F_NS1I_17LinearCombinationISH_fSH_fLNS_15FloatRoundStyleE2EEESG_S1H_JEEENS4_5SM1004TMEM4LOAD26SM100_TMEM_LOAD_16dp256b8xESY_S18_NS4_17SM75_U32x4_LDSM_NENS4_14SM90_TMA_STOREES18_NS4_17SM90_U32x4_STSM_NENS4_39AutoVectorizingCopyWithAssumedAlignmentILi128EEEEEEvvEEEEvNT_6ParamsE,@"STO_CUDA_ENTRY STV_DEFAULT"
_ZN7cutlass13device_kernelINS_4gemm6kernel13GemmUniversalIN4cute5tupleIJiiiiEEENS1_10collective13CollectiveMmaINS1_35MainloopSm100TmaUmmaWarpSpecializedILi4ELi2ELi4ENS5_IJNS4_1CILi1EEESB_SB_EEEEENS5_IJNSA_ILi64EEENSA_ILi256EEESE_EEENS_10bfloat16_tENS5_IJlSB_lEEESH_SI_NS4_8TiledMMAINS4_8MMA_AtomIJNS4_20SM100_MMA_F16BF16_SSISH_SH_fLi64ELi256ELNS4_4UMMA5MajorE0ELSN_0ELNSM_7ScaleInE0ELSO_0EEEEEENS4_6LayoutISC_NS5_IJNSA_ILi0EEESS_SS_EEEEENS5_IJNS4_10UnderscoreESV_SV_EEEEENS4_13SM90_TMA_LOADENS4_14ComposedLayoutINS4_7SwizzleILi3ELi4ELi3EEENS4_18smem_ptr_flag_bitsILi16EEENSR_INS5_IJNSA_ILi8EEESE_EEENS5_IJSE_SB_EEEEEEEvNS4_8identityESY_S18_vS19_EENS_8epilogue10collective18CollectiveEpilogueINS1B_23Sm100TmaWarpSpecializedILi4ELi2ELi32ELb1ELb0EEEJSG_NS5_IJNSR_ISE_SB_EES1G_EEESH_SI_SH_SI_NS1B_6fusion15FusionCallbacksIS1F_NS1I_17LinearCombinationISH_fSH_fLNS_15FloatRoundStyleE2EEESG_S1H_JEEENS4_5SM1004TMEM4LOAD26SM100_TMEM_LOAD_16dp256b8xESY_S18_NS4_17SM75_U32x4_LDSM_NENS4_14SM90_TMA_STOREES18_NS4_17SM90_U32x4_STSM_NENS4_39AutoVectorizingCopyWithAssumedAlignmentILi128EEEEEEvvEEEEvNT_6ParamsE:
[----:B------:R-:W1:Y:S01]  /*0000*/  LDC R1, c[0x0][0x37c] ;  /* 0x0000df00ff017b82 */ /* 0x000e620000000800 */
[----:B------:R-:W2:Y:S01]  /*0010*/  S2R R101, SR_TID.X ;  /* 0x0000000000657919 */ /* 0x000ea20000002100 */
[----:B------:R-:W3:Y:S01]  /*0020*/  LDCU.64 UR4, c[0x0][0x890] ;  /* 0x00011200ff0477ac */ /* 0x000ee20008000a00 */
[----:B------:R-:W-:Y:S02]  /*0030*/  PRMT R88, RZ, 0x7610, R88 ;  /* 0x00007610ff587816 */ /* 0x000fe40000000058 */
[----:B------:R-:W-:Y:S01]  /*0040*/  ELECT P5, URZ, PT ;  /* 0x0000000000ff782f */ /* 0x000fe200038a0000 */
[----:B------:R-:W4:Y:S01]  /*0050*/  LDCU.64 UR46, c[0x0][0x358] ;  /* 0x00006b00ff2e77ac */ /* 0x000f220008000a00 */
[----:B---3--:R-:W-:-:S04]  /*0060*/  UISETP.NE.U32.AND UP0, UPT, UR4, URZ, UPT ;  /* 0x000000ff0400728c */ /* 0x008fc8000bf05070 */
[----:B------:R-:W-:Y:S01]  /*0070*/  UISETP.NE.AND.EX UP0, UPT, UR5, URZ, UPT, UP0 ;  /* 0x000000ff0500728c */ /* 0x000fe2000bf05300 */
[----:B--2---:R-:W-:-:S05]  /*0080*/  SHF.R.U32.HI R93, RZ, 0x5, R101 ;  /* 0x00000005ff5d7819 */ /* 0x004fca0000011665 */
[----:B------:R-:W2:Y:S02]  /*0090*/  SHFL.IDX PT, R0, R93, RZ, 0x1f ;  /* 0x00001fff5d007589 */ /* 0x000ea400000e0000 */
[----:B--2---:R-:W-:Y:S01]  /*00a0*/  R2UR UR8, R0 ;  /* 0x00000000000872ca */ /* 0x004fe200000e0000 */
[----:B-1--4-:R-:W-:-:S14]  /*00b0*/  BRA.U UP0, `(.L_x_0) ;  /* 0x00000001002c7547 */ /* 0x012fdc000b800000 */
[----:B------:R-:W1:Y:S02]  /*00c0*/  LDCU.64 UR6, c[0x0][0x888] ;  /* 0x00011100ff0677ac */ /* 0x000e640008000a00 */
[----:B-1----:R-:W-:-:S04]  /*00d0*/  UISETP.NE.U32.AND UP0, UPT, UR6, URZ, UPT ;  /* 0x000000ff0600728c */ /* 0x002fc8000bf05070 */
[----:B------:R-:W-:-:S09]  /*00e0*/  UISETP.NE.AND.EX UP0, UPT, UR7, URZ, UPT, UP0 ;  /* 0x000000ff0700728c */ /* 0x000fd2000bf05300 */
[----:B------:R-:W-:Y:S05]  /*00f0*/  BRA.U !UP0, `(.L_x_1) ;  /* 0x0000000108107547 */ /* 0x000fea000b800000 */
[----:B------:R-:W1:Y:S02]  /*0100*/  LDC.64 R2, c[0x0][0x888] ;  /* 0x00022200ff027b82 */ /* 0x000e640000000a00 */
[----:B-1----:R1:W5:Y:S01]  /*0110*/  LDG.E R49, desc[UR46][R2.64] ;  /* 0x0000002e02317981 */ /* 0x002362000c1e1900 */
[----:B------:R-:W-:Y:S01]  /*0120*/  HFMA2 R88, -RZ, RZ, 0, 5.9604644775390625e-08 ;  /* 0x00000001ff587431 */ /* 0x000fe200000001ff */
[----:B------:R-:W-:Y:S05]  /*0130*/  BRA `(.L_x_0) ;  /* 0x00000000000c7947 */ /* 0x000fea0003800000 */
.L_x_1:
[----:B------:R-:W1:Y:S01]  /*0140*/  LDCU UR6, c[0x0][0x880] ;  /* 0x00011000ff0677ac */ /* 0x000e620008000800 */
[----:B------:R-:W-:Y:S01]  /*0150*/  HFMA2 R88, -RZ, RZ, 0, 5.9604644775390625e-08 ;  /* 0x00000001ff587431 */ /* 0x000fe200000001ff */
[----:B-1----:R-:W-:-:S07]  /*0160*/  MOV R49, UR6 ;  /* 0x0000000600317c02 */ /* 0x002fce0008000f00 */
.L_x_0:
[----:B------:R-:W2:Y:S02]  /*0170*/  LDCU.64 UR6, c[0x0][0x8b0] ;  /* 0x00011600ff0677ac */ /* 0x000ea40008000a00 */
[----:B--2---:R-:W-:-:S04]  /*0180*/  UISETP.NE.U32.AND UP0, UPT, UR6, URZ, UPT ;  /* 0x000000ff0600728c */ /* 0x004fc8000bf05070 */
[----:B------:R-:W-:-:S09]  /*0190*/  UISETP.NE.AND.EX UP0, UPT, UR7, URZ, UPT, UP0 ;  /* 0x000000ff0700728c */ /* 0x000fd2000bf05300 */
[----:B------:R-:W-:Y:S05]  /*01a0*/  BRA.U UP0, `(.L_x_2) ;  /* 0x0000000100247547 */ /* 0x000fea000b800000 */
[----:B------:R-:W2:Y:S02]  /*01b0*/  LDCU.64 UR6, c[0x0][0x8a8] ;  /* 0x00011500ff0677ac */ /* 0x000ea40008000a00 */
[----:B--2---:R-:W-:-:S04]  /*01c0*/  UISETP.NE.U32.AND UP0, UPT, UR6, URZ, UPT ;  /* 0x000000ff0600728c */ /* 0x004fc8000bf05070 */
[----:B------:R-:W-:-:S09]  /*01d0*/  UISETP.NE.AND.EX UP0, UPT, UR7, URZ, UPT, UP0 ;  /* 0x000000ff0700728c */ /* 0x000fd2000bf05300 */
[----:B------:R-:W-:Y:S05]  /*01e0*/  BRA.U !UP0, `(.L_x_3) ;  /* 0x00000001080c7547 */ /* 0x000fea000b800000 */
[----:B-1----:R-:W1:Y:S02]  /*01f0*/  LDC.64 R2, c[0x0][0x8a8] ;  /* 0x00022a00ff027b82 */ /* 0x002e640000000a00 */
[----:B-1----:R2:W5:Y:S01]  /*0200*/  LDG.E R47, desc[UR46][R2.64] ;  /* 0x0000002e022f7981 */ /* 0x002562000c1e1900 */
[----:B------:R-:W-:Y:S05]  /*0210*/  BRA `(.L_x_2) ;  /* 0x0000000000087947 */ /* 0x000fea0003800000 */
.L_x_3:
[----:B------:R-:W2:Y:S02]  /*0220*/  LDCU UR6, c[0x0][0x8a0] ;  /* 0x00011400ff0677ac */ /* 0x000ea40008000800 */
[----:B--2---:R-:W-:Y:S02]  /*0230*/  MOV R47, UR6 ;  /* 0x00000006002f7c02 */ /* 0x004fe40008000f00 */
.L_x_2:
[----:B------:R-:W-:Y:S01]  /*0240*/  IMAD.U32 R0, RZ, RZ, UR8 ;  /* 0x00000008ff007e24 */ /* 0x000fe2000f8e00ff */
[----:B------:R-:W-:Y:S04]  /*0250*/  BSSY.RECONVERGENT B0, `(.L_x_4) ;  /* 0x000000c000007945 */ /* 0x000fe80003800200 */
[C---:B------:R-:W-:Y:S02]  /*0260*/  ISETP.NE.OR P1, PT, R0.reuse, 0x1, !P5 ;  /* 0x000000010000780c */ /* 0x040fe40006f25670 */
[----:B------:R-:W-:-:S11]  /*0270*/  ISETP.NE.OR P0, PT, R0, 0x3, !P5 ;  /* 0x000000030000780c */ /* 0x000fd60006f05670 */
[----:B------:R-:W-:Y:S05]  /*0280*/  @P1 BRA `(.L_x_5) ;  /* 0x0000000000201947 */ /* 0x000fea0003800000 */
[----:B------:R-:W3:Y:S02]  /*0290*/  LDCU.64 UR6, c[0x0][0x348] ;  /* 0x00006900ff0677ac */ /* 0x000ee40008000a00 */
[----:B---3--:R-:W-:Y:S02]  /*02a0*/  UIADD3 UR10, UP1, UPT, UR6, 0x80, URZ ;  /* 0x00000080060a7890 */ /* 0x008fe4000ff3e0ff */
[----:B------:R-:W-:Y:S02]  /*02b0*/  UIADD3 UR6, UP0, UPT, UR6, 0x180, URZ ;  /* 0x0000018006067890 */ /* 0x000fe4000ff1e0ff */
[----:B------:R-:W-:Y:S02]  /*02c0*/  UIADD3.X UR11, UPT, UPT, URZ, UR7, URZ, UP1, !UPT ;  /* 0x00000007ff0b7290 */ /* 0x000fe40008ffe4ff */
[----:B------:R-:W-:-:S07]  /*02d0*/  UIADD3.X UR7, UPT, UPT, URZ, UR7, URZ, UP0, !UPT ;  /* 0x00000007ff077290 */ /* 0x000fce00087fe4ff */
[----:B------:R3:W-:Y:S02]  /*02e0*/  UTMACCTL.PF [UR10] ;  /* 0x000000000a0079b9 */ /* 0x0007e40008040000 */
[----:B------:R3:W-:Y:S02]  /*02f0*/  UTMACCTL.PF [UR6] ;  /* 0x00000000060079b9 */ /* 0x0007e40008040000 */
[----:B---3--:R-:W-:Y:S01]  /*0300*/  NOP ;  /* 0x0000000000007918 */ /* 0x008fe20000000000 */
.L_x_5:
[----:B------:R-:W-:Y:S05]  /*0310*/  BSYNC.RECONVERGENT B0 ;  /* 0x0000000000007941 */ /* 0x000fea0003800200 */
.L_x_4:
[----:B------:R-:W-:Y:S04]  /*0320*/  BSSY.RECONVERGENT B0, `(.L_x_6) ;  /* 0x000000a000007945 */ /* 0x000fe80003800200 */
        /* <DEDUP_REMOVED lines=9> */
.L_x_7:
[----:B------:R-:W-:Y:S05]  /*03c0*/  BSYNC.RECONVERGENT B0 ;  /* 0x0000000000007941 */ /* 0x000fea0003800200 */
.L_x_6:
[----:B------:R-:W3:Y:S01]  /*03d0*/  LDCU.64 UR6, c[0x0][0x888] ;  /* 0x00011100ff0677ac */ /* 0x000ee20008000a00 */
[----:B------:R-:W-:Y:S02]  /*03e0*/  UISETP.EQ.U32.AND UP1, UPT, UR4, URZ, UPT ;  /* 0x000000ff0400728c */ /* 0x000fe4000bf22070 */
[----:B------:R-:W-:Y:S02]  /*03f0*/  UPLOP3.LUT UP2, UPT, UPT, UPT, UPT, 0x80, 0x8 ;  /* 0x000000000008789c */ /* 0x000fe40003f4f070 */
[----:B---3--:R-:W-:-:S04]  /*0400*/  UISETP.NE.U32.AND UP0, UPT, UR6, URZ, UPT ;  /* 0x000000ff0600728c */ /* 0x008fc8000bf05070 */
[----:B------:R-:W-:-:S04]  /*0410*/  UISETP.NE.AND.EX UP0, UPT, UR7, URZ, UPT, UP0 ;  /* 0x000000ff0700728c */ /* 0x000fc8000bf05300 */
[----:B------:R-:W-:-:S04]  /*0420*/  UISETP.EQ.OR.EX UP3, UPT, UR5, URZ, !UP0, UP1 ;  /* 0x000000ff0500728c */ /* 0x000fc8000c762710 */
[----:B------:R-:W-:-:S05]  /*0430*/  UP2UR UR50, UPR, URZ, 0x8 ;  /* 0x00000008ff327883 */ /* 0x000fca0008000000 */
[----:B------:R-:W-:Y:S07]  /*0440*/  BRA.U !UP3, `(.L_x_8) ;  /* 0x000000010b207547 */ /* 0x000fee000b800000 */
[----:B------:R-:W-:Y:S01]  /*0450*/  UISETP.NE.U32.AND UP2, UPT, UR4, URZ, UPT ;  /* 0x000000ff0400728c */ /* 0x000fe2000bf45070 */
[----:B-----5:R-:W-:Y:S01]  /*0460*/  FSETP.NEU.AND P0, PT, R49, RZ, PT ;  /* 0x000000ff3100720b */ /* 0x020fe20003f0d000 */
[----:B------:R-:W-:Y:S02]  /*0470*/  USEL UR4, URZ, 0xffffffff, UP0 ;  /* 0xffffffffff047887 */ /* 0x000fe40008000000 */
[----:B------:R-:W-:-:S10]  /*0480*/  UISETP.NE.AND.EX UP2, UPT, UR5, URZ, UPT, UP2 ;  /* 0x000000ff0500728c */ /* 0x000fd4000bf45320 */
[----:B------:R-:W-:Y:S01]  /*0490*/  VOTEU.ANY UP1, P0 ;  /* 0x0000000000ff7886 */ /* 0x000fe20000020100 */
[----:B------:R-:W-:-:S04]  /*04a0*/  @!UP2 USEL UR4, URZ, 0xffffffff, UP1 ;  /* 0xffffffffff04a887 */ /* 0x000fc80008800000 */
[----:B------:R-:W-:-:S04]  /*04b0*/  ULOP3.LUT UR4, UR4, 0x1, URZ, 0xc0, !UPT ;  /* 0x0000000104047892 */ /* 0x000fc8000f8ec0ff */
[----:B------:R-:W-:-:S11]  /*04c0*/  UISETP.NE.U32.AND UP2, UPT, UR4, 0x1, UPT ;  /* 0x000000010400788c */ /* 0x000fd6000bf45070 */
.L_x_8:
[----:B-12---:R-:W1:Y:S01]  /*04d0*/  SHFL.IDX PT, R2, R93, RZ, 0x1f ;  /* 0x00001fff5d027589 */ /* 0x006e6200000e0000 */
[----:B------:R-:W-:-:S04]  /*04e0*/  UISETP.NE.AND UP1, UPT, UR8, 0x2, UPT ;  /* 0x000000020800788c */ /* 0x000fc8000bf25270 */
[----:B------:R-:W-:Y:S01]  /*04f0*/  USEL UR6, URZ, 0x1, UP1 ;  /* 0x00000001ff067887 */ /* 0x000fe20008800000 */
[----:B-1----:R-:W-:-:S13]  /*0500*/  ISETP.NE.AND P0, PT, R2, RZ, PT ;  /* 0x000000ff0200720c */ /* 0x002fda0003f05270 */
[----:B------:R-:W-:Y:S05]  /*0510*/  @P0 BRA `(.L_x_9) ;  /* 0x0000000000480947 */ /* 0x000fea0003800000 */
[----:B------:R-:W1:Y:S01]  /*0520*/  S2UR UR5, SR_CgaCtaId ;  /* 0x00000000000579c3 */ /* 0x000e620000008800 */
[----:B------:R-:W-:Y:S01]  /*0530*/  UMOV UR7, 0x400 ;  /* 0x0000040000077882 */ /* 0x000fe20000000000 */
[----:B------:R-:W-:Y:S01]  /*0540*/  UMOV UR4, 0x1 ;  /* 0x0000000100047882 */ /* 0x000fe20000000000 */
[----:B------:R-:W-:Y:S01]  /*0550*/  ELECT P0, URZ, PT ;  /* 0x0000000000ff782f */ /* 0x000fe20003800000 */
[----:B------:R-:W-:-:S04]  /*0560*/  UIADD3 UR10, UPT, UPT, -UR4, 0x100000, URZ ;  /* 0x00100000040a7890 */ /* 0x000fc8000fffe1ff */
[----:B------:R-:W-:Y:S02]  /*0570*/  USHF.L.U32 UR11, UR10, 0xb, URZ ;  /* 0x0000000b0a0b7899 */ /* 0x000fe400080006ff */
[----:B------:R-:W-:Y:S02]  /*0580*/  USHF.L.U32 UR10, UR10, 0x1, URZ ;  /* 0x000000010a0a7899 */ /* 0x000fe400080006ff */
[----:B-1----:R-:W-:Y:S01]  /*0590*/  ULEA UR5, UR5, UR7, 0x18 ;  /* 0x0000000705057291 */ /* 0x002fe2000f8ec0ff */
[----:B------:R-:W1:Y:S11]  /*05a0*/  FENCE.VIEW.ASYNC.S ;  /* 0x00000000000073c6 */ /* 0x000e760000000000 */
[----:B-1----:R1:W2:Y:S01]  /*05b0*/  SYNCS.EXCH.64 URZ, [UR5], UR10 ;  /* 0x0000000a05ff75b2 */ /* 0x0022a20008000100 */
[----:B------:R1:W3:Y:S01]  /*05c0*/  SYNCS.EXCH.64 URZ, [UR5+0x20], UR10 ;  /* 0x0000200a05ff75b2 */ /* 0x0002e20008000100 */
[----:B------:R1:W4:Y:S01]  /*05d0*/  SYNCS.EXCH.64 URZ, [UR5+0x8], UR10 ;  /* 0x0000080a05ff75b2 */ /* 0x0003220008000100 */
[----:B------:R1:W1:Y:S01]  /*05e0*/  SYNCS.EXCH.64 URZ, [UR5+0x28], UR10 ;  /* 0x0000280a05ff75b2 */ /* 0x0002620008000100 */
[----:B------:R1:W1:Y:S01]  /*05f0*/  SYNCS.EXCH.64 URZ, [UR5+0x10], UR10 ;  /* 0x0000100a05ff75b2 */ /* 0x0002620008000100 */
[----:B------:R1:W1:Y:S01]  /*0600*/  SYNCS.EXCH.64 URZ, [UR5+0x30], UR10 ;  /* 0x0000300a05ff75b2 */ /* 0x0002620008000100 */
[----:B------:R1:W1:Y:S01]  /*0610*/  SYNCS.EXCH.64 URZ, [UR5+0x18], UR10 ;  /* 0x0000180a05ff75b2 */ /* 0x0002620008000100 */
[----:B------:R1:W1:Y:S01]  /*0620*/  SYNCS.EXCH.64 URZ, [UR5+0x38], UR10 ;  /* 0x0000380a05ff75b2 */ /* 0x0002620008000100 */
[----:B------:R-:W-:Y:S01]  /*0630*/  NOP ;  /* 0x0000000000007918 */ /* 0x000fe20000000000 */
.L_x_9:
[----:B------:R-:W2:Y:S01]  /*0640*/  SHFL.IDX PT, R2, R93, RZ, 0x1f ;  /* 0x00001fff5d027589 */ /* 0x000ea200000e0000 */
[----:B------:R-:W-:Y:S01]  /*0650*/  NOP ;  /* 0x0000000000007918 */ /* 0x000fe20000000000 */
[----:B--2---:R-:W-:-:S13]  /*0660*/  ISETP.NE.AND P0, PT, R2, 0x1, PT ;  /* 0x000000010200780c */ /* 0x004fda0003f05270 */
[----:B------:R-:W-:Y:S05]  /*0670*/  @P0 BRA `(.L_x_10) ;  /* 0x0000000000580947 */ /* 0x000fea0003800000 */
[----:B------:R-:W2:Y:S01]  /*0680*/  S2UR UR7, SR_CgaCtaId ;  /* 0x00000000000779c3 */ /* 0x000ea20000008800 */
[----:B------:R-:W-:Y:S01]  /*0690*/  UMOV UR9, 0x400 ;  /* 0x0000040000097882 */ /* 0x000fe20000000000 */
[----:B-1----:R-:W-:Y:S01]  /*06a0*/  UMOV UR5, 0x20 ;  /* 0x0000002000057882 */ /* 0x002fe20000000000 */
[----:B------:R-:W-:Y:S01]  /*06b0*/  UMOV UR4, 0x80 ;  /* 0x0000008000047882 */ /* 0x000fe20000000000 */
[----:B------:R-:W-:-:S04]  /*06c0*/  UIADD3 UR10, UPT, UPT, -UR5, 0x100000, URZ ;  /* 0x00100000050a7890 */ /* 0x000fc8000fffe1ff */
[----:B------:R-:W-:Y:S02]  /*06d0*/  USHF.L.U32 UR11, UR10, 0xb, URZ ;  /* 0x0000000b0a0b7899 */ /* 0x000fe400080006ff */
[----:B------:R-:W-:Y:S02]  /*06e0*/  USHF.L.U32 UR10, UR10, 0x1, URZ ;  /* 0x000000010a0a7899 */ /* 0x000fe400080006ff */
[----:B------:R-:W-:-:S04]  /*06f0*/  UIADD3 UR4, UPT, UPT, -UR4, 0x100000, URZ ;  /* 0x0010000004047890 */ /* 0x000fc8000fffe1ff */
[----:B------:R-:W-:Y:S02]  /*0700*/  USHF.L.U32 UR5, UR4, 0xb, URZ ;  /* 0x0000000b04057899 */ /* 0x000fe400080006ff */
[----:B------:R-:W-:Y:S01]  /*0710*/  USHF.L.U32 UR4, UR4, 0x1, URZ ;  /* 0x0000000104047899 */ /* 0x000fe200080006ff */
[----:B------:R-:W-:Y:S01]  /*0720*/  ELECT P0, URZ, PT ;  /* 0x0000000000ff782f */ /* 0x000fe20003800000 */
[----:B--2---:R-:W-:Y:S01]  /*0730*/  ULEA UR7, UR7, UR9, 0x18 ;  /* 0x0000000907077291 */ /* 0x004fe2000f8ec0ff */
[----:B------:R-:W1:Y:S11]  /*0740*/  FENCE.VIEW.ASYNC.S ;  /* 0x00000000000073c6 */ /* 0x000e760000000000 */
[----:B-1----:R2:W1:Y:S01]  /*0750*/  SYNCS.EXCH.64 URZ, [UR7+0x40], UR10 ;  /* 0x0000400a07ff75b2 */ /* 0x0024620008000100 */
[----:B------:R2:W1:Y:S01]  /*0760*/  SYNCS.EXCH.64 URZ, [UR7+0x60], UR4 ;  /* 0x0000600407ff75b2 */ /* 0x0004620008000100 */
[----:B------:R2:W1:Y:S01]  /*0770*/  SYNCS.EXCH.64 URZ, [UR7+0x48], UR10 ;  /* 0x0000480a07ff75b2 */ /* 0x0004620008000100 */
[----:B------:R2:W1:Y:S01]  /*0780*/  SYNCS.EXCH.64 URZ, [UR7+0x68], UR4 ;  /* 0x0000680407ff75b2 */ /* 0x0004620008000100 */
[----:B------:R2:W1:Y:S01]  /*0790*/  SYNCS.EXCH.64 URZ, [UR7+0x50], UR10 ;  /* 0x0000500a07ff75b2 */ /* 0x0004620008000100 */
[----:B------:R2:W1:Y:S01]  /*07a0*/  SYNCS.EXCH.64 URZ, [UR7+0x70], UR4 ;  /* 0x0000700407ff75b2 */ /* 0x0004620008000100 */
[----:B------:R2:W1:Y:S01]  /*07b0*/  SYNCS.EXCH.64 URZ, [UR7+0x58], UR10 ;  /* 0x0000580a07ff75b2 */ /* 0x0004620008000100 */
[----:B------:R2:W1:Y:S02]  /*07c0*/  SYNCS.EXCH.64 URZ, [UR7+0x78], UR4 ;  /* 0x0000780407ff75b2 */ /* 0x0004640008000100 */
[----:B--2---:R-:W-:Y:S01]  /*07d0*/  NOP ;  /* 0x0000000000007918 */ /* 0x004fe20000000000 */
.L_x_10:
[----:B------:R-:W2:Y:S01]  /*07e0*/  SHFL.IDX PT, R2, R93, RZ, 0x1f ;  /* 0x00001fff5d027589 */ /* 0x000ea200000e0000 */
[----:B------:R-:W-:Y:S01]  /*07f0*/  NOP ;  /* 0x0000000000007918 */ /* 0x000fe20000000000 */
[----:B--2---:R-:W-:-:S13]  /*0800*/  ISETP.NE.AND P0, PT, R2, 0x3, PT ;  /* 0x000000030200780c */ /* 0x004fda0003f05270 */
[----:B------:R-:W-:Y:S05]  /*0810*/  @P0 BRA `(.L_x_11) ;  /* 0x0000000000300947 */ /* 0x000fea0003800000 */
[----:B-1----:R-:W1:Y:S01]  /*0820*/  S2UR UR5, SR_CgaCtaId ;  /* 0x00000000000579c3 */ /* 0x002e620000008800 */
        /* <DEDUP_REMOVED lines=8> */
[----:B-1----:R2:W1:Y:S01]  /*08b0*/  SYNCS.EXCH.64 URZ, [UR5+0x80], UR10 ;  /* 0x0000800a05ff75b2 */ /* 0x0024620008000100 */
[----:B------:R2:W1:Y:S02]  /*08c0*/  SYNCS.EXCH.64 URZ, [UR5+0x88], UR10 ;  /* 0x0000880a05ff75b2 */ /* 0x0004640008000100 */
[----:B--2---:R-:W-:Y:S01]  /*08d0*/  NOP ;  /* 0x0000000000007918 */ /* 0x004fe20000000000 */
.L_x_11:
[----:B------:R-:W2:Y:S01]  /*08e0*/  SHFL.IDX PT, R2, R93, RZ, 0x1f ;  /* 0x00001fff5d027589 */ /* 0x000ea200000e0000 */
[----:B------:R-:W-:Y:S01]  /*08f0*/  NOP ;  /* 0x0000000000007918 */ /* 0x000fe20000000000 */
[----:B--2---:R-:W-:-:S13]  /*0900*/  ISETP.NE.AND P0, PT, R2, 0x4, PT ;  /* 0x000000040200780c */ /* 0x004fda0003f05270 */
[----:B------:R-:W-:Y:S05]  /*0910*/  @P0 BRA `(.L_x_12) ;  /* 0x00000000004c0947 */ /* 0x000fea0003800000 */
[----:B-1----:R-:W1:Y:S01]  /*0920*/  S2UR UR5, SR_CgaCtaId ;  /* 0x00000000000579c3 */ /* 0x002e620000008800 */
[----:B------:R-:W-:Y:S01]  /*0930*/  UMOV UR9, 0x100 ;  /* 0x0000010000097882 */ /* 0x000fe20000000000 */
[----:B------:R-:W-:Y:S01]  /*0940*/  UMOV UR7, 0x400 ;  /* 0x0000040000077882 */ /* 0x000fe20000000000 */
[----:B------:R-:W-:Y:S01]  /*0950*/  USEL UR9, UR9, 0xe0, UP2 ;  /* 0x000000e009097887 */ /* 0x000fe20009000000 */
[----:B------:R-:W-:Y:S01]  /*0960*/  UMOV UR4, 0x1 ;  /* 0x0000000100047882 */ /* 0x000fe20000000000 */
[----:B------:R-:W-:Y:S01]  /*0970*/  ELECT P0, URZ, PT ;  /* 0x0000000000ff782f */ /* 0x000fe20003800000 */
[----:B------:R-:W-:-:S04]  /*0980*/  UIADD3 UR10, UPT, UPT, -UR4, 0x100000, URZ ;  /* 0x00100000040a7890 */ /* 0x000fc8000fffe1ff */
[----:B------:R-:W-:Y:S02]  /*0990*/  USHF.L.U32 UR11, UR10, 0xb, URZ ;  /* 0x0000000b0a0b7899 */ /* 0x000fe400080006ff */
[----:B------:R-:W-:Y:S02]  /*09a0*/  USHF.L.U32 UR10, UR10, 0x1, URZ ;  /* 0x000000010a0a7899 */ /* 0x000fe400080006ff */
[----:B------:R-:W-:-:S04]  /*09b0*/  UIADD3 UR12, UPT, UPT, -UR9, 0x100000, URZ ;  /* 0x00100000090c7890 */ /* 0x000fc8000fffe1ff */
[----:B------:R-:W-:Y:S02]  /*09c0*/  USHF.L.U32 UR13, UR12, 0xb, URZ ;  /* 0x0000000b0c0d7899 */ /* 0x000fe400080006ff */
[----:B------:R-:W-:Y:S02]  /*09d0*/  USHF.L.U32 UR12, UR12, 0x1, URZ ;  /* 0x000000010c0c7899 */ /* 0x000fe400080006ff */
[----:B-1----:R-:W-:Y:S01]  /*09e0*/  ULEA UR5, UR5, UR7, 0x18 ;  /* 0x0000000705057291 */ /* 0x002fe2000f8ec0ff */
[----:B------:R-:W1:Y:S11]  /*09f0*/  FENCE.VIEW.ASYNC.S ;  /* 0x00000000000073c6 */ /* 0x000e760000000000 */
[----:B-1----:R2:W1:Y:S01]  /*0a00*/  SYNCS.EXCH.64 URZ, [UR5+0x90], UR10 ;  /* 0x0000900a05ff75b2 */ /* 0x0024620008000100 */
[----:B------:R2:W1:Y:S01]  /*0a10*/  SYNCS.EXCH.64 URZ, [UR5+0xa0], UR12 ;  /* 0x0000a00c05ff75b2 */ /* 0x0004620008000100 */
[----:B------:R2:W1:Y:S01]  /*0a20*/  SYNCS.EXCH.64 URZ, [UR5+0x98], UR10 ;  /* 0x0000980a05ff75b2 */ /* 0x0004620008000100 */
[----:B------:R2:W1:Y:S02]  /*0a30*/  SYNCS.EXCH.64 URZ, [UR5+0xa8], UR12 ;  /* 0x0000a80c05ff75b2 */ /* 0x0004640008000100 */
[----:B--2---:R-:W-:Y:S01]  /*0a40*/  NOP ;  /* 0x0000000000007918 */ /* 0x004fe20000000000 */
.L_x_12:
        /* <DEDUP_REMOVED lines=26> */
.L_x_13:
        /* <DEDUP_REMOVED lines=18> */
.L_x_14:
[----:B-1----:R-:W1:Y:S01]  /*0d10*/  S2UR UR5, SR_CTAID.X ;  /* 0x00000000000579c3 */ /* 0x002e620000002500 */
[----:B------:R-:W-:-:S05]  /*0d20*/  CS2R.32 R87, SR_CgaSize ;  /* 0x0000000000577805 */ /* 0x000fca0000008a00 */
[----:B------:R-:W-:-:S05]  /*0d30*/  IMAD R87, R87, -0xa0, RZ ;  /* 0xffffff6057577824 */ /* 0x000fca00078e02ff */
[----:B------:R-:W-:-:S14]  /*0d40*/  R2UR UR9, R87 ;  /* 0x00000000570972ca */ /* 0x000fdc00000e0000 */
[----:B------:R-:W2:Y:S01]  /*0d50*/  LDCU UR9, c[0x0][UR9+0x2b0] ;  /* 0x00005600090977ac */ /* 0x000ea20008000800 */
[----:B------:R-:W-:Y:S01]  /*0d60*/  NOP ;  /* 0x0000000000007918 */ /* 0x000fe20000000000 */
[----:B------:R-:W-:-:S05]  /*0d70*/  CS2R.32 R87, SR_CgaSize ;  /* 0x0000000000577805 */ /* 0x000fca0000008a00 */
[----:B------:R-:W-:-:S05]  /*0d80*/  IMAD R87, R87, -0xa0, RZ ;  /* 0xffffff6057577824 */ /* 0x000fca00078e02ff */
[----:B------:R-:W-:-:S14]  /*0d90*/  R2UR UR7, R87 ;  /* 0x00000000570772ca */ /* 0x000fdc00000e0000 */
[----:B------:R-:W3:Y:S01]  /*0da0*/  LDCU UR7, c[0x0][UR7+0x2b4] ;  /* 0x00005680070777ac */ /* 0x000ee20008000800 */
[----:B------:R-:W4:Y:S08]  /*0db0*/  S2UR UR4, SR_CTAID.Y ;  /* 0x00000000000479c3 */ /* 0x000f300000002600 */
[----:B------:R-:W3:Y:S01]  /*0dc0*/  LDC R10, c[0x0][0xb24] ;  /* 0x0002c900ff0a7b82 */ /* 0x000ee20000000800 */
[----:B-1----:R-:W-:-:S02]  /*0dd0*/  I2FP.F32.U32 R87, UR5 ;  /* 0x0000000500577c45 */ /* 0x002fc40008201000 */
[----:B------:R-:W-:-:S05]  /*0de0*/  CS2R.32 R3, SR_CgaSize ;  /* 0x0000000000037805 */ /* 0x000fca0000008a00 */
[----:B------:R-:W-:-:S06]  /*0df0*/  IMAD R3, R3, -0xa0, RZ ;  /* 0xffffff6003037824 */ /* 0x000fcc00078e02ff */
[----:B------:R-:W1:Y:S01]  /*0e00*/  LDC R3, c[0x0][R3+0x2a0] ;  /* 0x0000a80003037b82 */ /* 0x000e620000000800 */
[----:B------:R-:W-:Y:S01]  /*0e10*/  MOV R15, UR5 ;  /* 0x00000005000f7c02 */ /* 0x000fe20008000f00 */
[----:B--2---:R-:W-:Y:S01]  /*0e20*/  FMUL R87, R87, UR9 ;  /* 0x0000000957577c20 */ /* 0x004fe20008400000 */
[----:B----4-:R-:W-:Y:S02]  /*0e30*/  I2FP.F32.U32 R86, UR4 ;  /* 0x0000000400567c45 */ /* 0x010fe40008201000 */
[----:B------:R-:W-:-:S05]  /*0e40*/  CS2R.32 R2, SR_CgaSize ;  /* 0x0000000000027805 */ /* 0x000fca0000008a00 */
[----:B------:R-:W-:-:S06]  /*0e50*/  IMAD R2, R2, -0xa0, RZ ;  /* 0xffffff6002027824 */ /* 0x000fcc00078e02ff */
[----:B------:R-:W2:Y:S01]  /*0e60*/  LDC R2, c[0x0][R2+0x2a4] ;  /* 0x0000a90002027b82 */ /* 0x000ea20000000800 */
[----:B------:R-:W-:Y:S01]  /*0e70*/  MOV R14, UR4 ;  /* 0x00000004000e7c02 */ /* 0x000fe20008000f00 */
[----:B------:R-:W4:Y:S01]  /*0e80*/  F2I.U32.TRUNC.NTZ R87, R87 ;  /* 0x0000005700577305 */ /* 0x000f22000020f000 */
[----:B---3--:R-:W-:-:S05]  /*0e90*/  FMUL R86, R86, UR7 ;  /* 0x0000000756567c20 */ /* 0x008fca0008400000 */
[----:B------:R-:W-:Y:S01]  /*0ea0*/  BAR.SYNC.DEFER_BLOCKING 0x0 ;  /* 0x0000000000007b1d */ /* 0x000fe20000010000 */
[----:B------:R-:W-:-:S05]  /*0eb0*/  ISETP.GE.AND P0, PT, R10, 0x1, PT ;  /* 0x000000010a00780c */ /* 0x000fca0003f06270 */
[----:B------:R-:W3:Y:S02]  /*0ec0*/  F2I.U32.TRUNC.NTZ R86, R86 ;  /* 0x0000005600567305 */ /* 0x000ee4000020f000 */
[----:B------:R-:W2:Y:S01]  /*0ed0*/  S2UR UR36, SR_CTAID.Z ;  /* 0x00000000002479c3 */ /* 0x000ea20000002700 */
[----:B----4-:R-:W-:-:S05]  /*0ee0*/  IADD3 R87, PT, PT, -R87, RZ, RZ ;  /* 0x000000ff57577210 */ /* 0x010fca0007ffe1ff */
[----:B-1----:R-:W-:Y:S01]  /*0ef0*/  IMAD R87, R3, R87, UR5 ;  /* 0x0000000503577e24 */ /* 0x002fe2000f8e0257 */
[----:B---3--:R-:W-:-:S05]  /*0f00*/  IADD3 R86, PT, PT, -R86, RZ, RZ ;  /* 0x000000ff56567210 */ /* 0x008fca0007ffe1ff */
[----:B--2---:R-:W-:Y:S01]  /*0f10*/  IMAD R86, R2, R86, UR4 ;  /* 0x0000000402567e24 */ /* 0x004fe2000f8e0256 */
[----:B------:R-:W-:Y:S06]  /*0f20*/  @!P0 BRA `(.L_x_15) ;  /* 0x0000000000b88947 */ /* 0x000fec0003800000 */
[----:B------:R-:W1:Y:S01]  /*0f30*/  LDC.64 R4, c[0x0][0xb18] ;  /* 0x0002c600ff047b82 */ /* 0x000e620000000a00 */
[----:B------:R-:W-:-:S07]  /*0f40*/  ISETP.NE.AND P0, PT, R10, 0x1, PT ;  /* 0x000000010a00780c */ /* 0x000fce0003f05270 */
[----:B------:R-:W2:Y:S08]  /*0f50*/  LDC R9, c[0x0][0xb0c] ;  /* 0x0002c300ff097b82 */ /* 0x000eb00000000800 */
[----:B------:R-:W3:Y:S08]  /*0f60*/  LDC R12, c[0x0][0x370] ;  /* 0x0000dc00ff0c7b82 */ /* 0x000ef00000000800 */
[----:B------:R-:W4:Y:S01]  /*0f70*/  LDC R11, c[0x0][0x374] ;  /* 0x0000dd00ff0b7b82 */ /* 0x000f220000000800 */
[----:B-1----:R-:W-:-:S07]  /*0f80*/  ISETP.NE.AND P1, PT, R4, 0x1, PT ;  /* 0x000000010400780c */ /* 0x002fce0003f25270 */
[----:B------:R-:W3:Y:S01]  /*0f90*/  LDC.64 R6, c[0x0][0xb10] ;  /* 0x0002c400ff067b82 */ /* 0x000ee20000000a00 */
[----:B--2---:R-:W-:-:S07]  /*0fa0*/  ISETP.NE.AND P2, PT, R9, 0x1, PT ;  /* 0x000000010900780c */ /* 0x004fce0003f45270 */
[----:B------:R-:W1:Y:S08]  /*0fb0*/  LDC R8, c[0x0][0xb20] ;  /* 0x0002c800ff087b82 */ /* 0x000e700000000800 */
[----:B------:R-:W2:Y:S01]  /*0fc0*/  LDC.64 R2, c[0x0][0xb28] ;  /* 0x0002ca00ff027b82 */ /* 0x000ea20000000a00 */
[----:B----4-:R-:W-:-:S04]  /*0fd0*/  IMAD.HI.U32 R13, R11, R5, RZ ;  /* 0x000000050b0d7227 */ /* 0x010fc800078e00ff */
[----:B------:R-:W-:-:S04]  /*0fe0*/  IMAD.HI.U32 R5, R14, R5, RZ ;  /* 0x000000050e057227 */ /* 0x000fc800078e00ff */
[----:B---3--:R-:W-:-:S05]  /*0ff0*/  IMAD.HI.U32 R16, R12, R6, RZ ;  /* 0x000000060c107227 */ /* 0x008fca00078e00ff */
[-C--:B------:R-:W-:Y:S01]  /*1000*/  @P2 SHF.R.U32.HI R12, RZ, R7.reuse, R16 ;  /* 0x00000007ff0c2219 */ /* 0x080fe20000011610 */
[----:B------:R-:W-:Y:S01]  /*1010*/  IMAD.HI.U32 R16, R15, R6, RZ ;  /* 0x000000060f107227 */ /* 0x000fe200078e00ff */
[-C--:B-1----:R-:W-:Y:S02]  /*1020*/  @P1 SHF.R.U32.HI R11, RZ, R8.reuse, R13 ;  /* 0x00000008ff0b1219 */ /* 0x082fe4000001160d */
[----:B------:R-:W-:Y:S02]  /*1030*/  SHF.R.U32.HI R5, RZ, R8, R5 ;  /* 0x00000008ff057219 */ /* 0x000fe40000011605 */
[----:B------:R-:W-:Y:S02]  /*1040*/  SHF.R.U32.HI R16, RZ, R7, R16 ;  /* 0x00000007ff107219 */ /* 0x000fe40000011610 */
[----:B------:R-:W-:Y:S01]  /*1050*/  SEL R5, R14, R5, !P1 ;  /* 0x000000050e057207 */ /* 0x000fe20004800000 */
[----:B--2---:R-:W-:Y:S01]  /*1060*/  IMAD.HI.U32 R13, R11, R2, RZ ;  /* 0x000000020b0d7227 */ /* 0x004fe200078e00ff */
[----:B------:R-:W-:-:S03]  /*1070*/  SEL R16, R15, R16, !P2 ;  /* 0x000000100f107207 */ /* 0x000fc60005000000 */
[----:B------:R-:W-:Y:S01]  /*1080*/  IMAD.HI.U32 R6, R12, R2, RZ ;  /* 0x000000020c067227 */ /* 0x000fe200078e00ff */
[----:B------:R-:W-:-:S04]  /*1090*/  @P0 SHF.R.U32.HI R11, RZ, R3, R13 ;  /* 0x00000003ff0b0219 */ /* 0x000fc8000001160d */
[----:B------:R-:W-:Y:S01]  /*10a0*/  @P0 SHF.R.U32.HI R12, RZ, R3, R6 ;  /* 0x00000003ff0c0219 */ /* 0x000fe20000011606 */
[----:B------:R-:W-:-:S04]  /*10b0*/  IMAD R11, R11, R10, RZ ;  /* 0x0000000a0b0b7224 */ /* 0x000fc800078e02ff */
[----:B------:R-:W-:Y:S01]  /*10c0*/  IMAD R6, R12, R10, RZ ;  /* 0x0000000a0c067224 */ /* 0x000fe200078e02ff */
[----:B------:R-:W-:-:S04]  /*10d0*/  ISETP.GE.AND P1, PT, R5, R11, PT ;  /* 0x0000000b0500720c */ /* 0x000fc80003f26270 */
[----:B------:R-:W-:Y:S01]  /*10e0*/  ISETP.GE.OR P1, PT, R16, R6, P1 ;  /* 0x000000061000720c */ /* 0x000fe20000f26670 */
[----:B------:R-:W-:-:S05]  /*10f0*/  IMAD.HI.U32 R6, R5, R2, RZ ;  /* 0x0000000205067227 */ /* 0x000fca00078e00ff */
[----:B------:R-:W-:-:S04]  /*1100*/  SHF.R.U32.HI R6, RZ, R3, R6 ;  /* 0x00000003ff067219 */ /* 0x000fc80000011606 */
[----:B------:R-:W-:-:S03]  /*1110*/  SEL R6, R5, R6, !P0 ;  /* 0x0000000605067207 */ /* 0x000fc60004000000 */
[----:B------:R-:W-:Y:S01]  /*1120*/  @!P1 IMAD.HI.U32 R7, R16, R2, RZ ;  /* 0x0000000210079227 */ /* 0x000fe200078e00ff */
[----:B------:R-:W-:-:S04]  /*1130*/  IADD3 R2, PT, PT, -R6, RZ, RZ ;  /* 0x000000ff06027210 */ /* 0x000fc80007ffe1ff */
[----:B------:R-:W-:Y:S01]  /*1140*/  @!P1 SHF.R.U32.HI R3, RZ, R3, R7 ;  /* 0x00000003ff039219 */ /* 0x000fe20000011607 */
[----:B------:R-:W-:Y:S01]  /*1150*/  IMAD R2, R10, R2, R5 ;  /* 0x000000020a027224 */ /* 0x000fe200078e0205 */
[----:B------:R-:W-:Y:S02]  /*1160*/  IADD3 R7, PT, PT, -R5, RZ, RZ ;  /* 0x000000ff05077210 */ /* 0x000fe40007ffe1ff */
[----:B------:R-:W-:-:S03]  /*1170*/  @!P1 SEL R3, R16, R3, !P0 ;  /* 0x0000000310039207 */ /* 0x000fc60004000000 */
[----:B------:R-:W-:Y:S02]  /*1180*/  IMAD R7, R4, R7, R14 ;  /* 0x0000000704077224 */ /* 0x000fe400078e020e */
[--C-:B------:R-:W-:Y:S02]  /*1190*/  @!P1 IMAD.IADD R6, R6, 0x1, -R3.reuse ;  /* 0x0000000106069824 */ /* 0x100fe400078e0a03 */
[----:B------:R-:W-:Y:S01]  /*11a0*/  @!P1 IMAD R3, R2, R12, R3 ;  /* 0x0000000c02039224 */ /* 0x000fe200078e0203 */
[----:B------:R-:W-:Y:S01]  /*11b0*/  IADD3 R2, PT, PT, -R16, RZ, RZ ;  /* 0x000000ff10027210 */ /* 0x000fe20007ffe1ff */
[----:B------:R-:W-:Y:S02]  /*11c0*/  @!P1 IMAD R5, R6, R10, R16 ;  /* 0x0000000a06059224 */ /* 0x000fe400078e0210 */
[----:B------:R-:W-:Y:S02]  /*11d0*/  @!P1 IMAD.MOV.U32 R16, RZ, RZ, R3 ;  /* 0x000000ffff109224 */ /* 0x000fe400078e0003 */
[----:B------:R-:W-:-:S02]  /*11e0*/  IMAD R2, R9, R2, R15 ;  /* 0x0000000209027224 */ /* 0x000fc400078e020f */
[----:B------:R-:W-:Y:S02]  /*11f0*/  IMAD R14, R5, R4, R7 ;  /* 0x00000004050e7224 */ /* 0x000fe400078e0207 */
[----:B------:R-:W-:Y:S02]  /*1200*/  IMAD R15, R16, R9, R2 ;  /* 0x00000009100f7224 */ /* 0x000fe400078e0202 */
.L_x_15:
[----:B------:R-:W1:Y:S01]  /*1210*/  LDCU UR4, c[0x0][0xb30] ;  /* 0x00016600ff0477ac */ /* 0x000e620008000800 */
[----:B------:R-:W2:Y:S08]  /*1220*/  S2UR UR37, SR_CgaCtaId ;  /* 0x00000000002579c3 */ /* 0x000eb00000008800 */
[----:B------:R-:W3:Y:S01]  /*1230*/  LDC R40, c[0x0][0xb24] ;  /* 0x0002c900ff287b82 */ /* 0x000ee20000000800 */
[----:B-1----:R-:W-:-:S09]  /*1240*/  UISETP.NE.AND UP1, UPT, UR4, 0x1, UPT ;  /* 0x000000010400788c */ /* 0x002fd2000bf25270 */
[----:B--2---:R-:W-:Y:S05]  /*1250*/  BRA.U UP1, `(.L_x_16) ;  /* 0x0000000101407547 */ /* 0x004fea000b800000 */
[----:B------:R-:W1:Y:S08]  /*1260*/  LDC.64 R4, c[0x0][0xb10] ;  /* 0x0002c400ff047b82 */ /* 0x000e700000000a00 */
[----:B------:R-:W2:Y:S08]  /*1270*/  LDC.64 R2, c[0x0][0xb18] ;  /* 0x0002c600ff027b82 */ /* 0x000eb00000000a00 */
[----:B------:R-:W4:Y:S08]  /*1280*/  LDC R6, c[0x0][0xb20] ;  /* 0x0002c800ff067b82 */ /* 0x000f300000000800 */
[----:B------:R-:W3:Y:S01]  /*1290*/  LDC R7, c[0x0][0xb0c] ;  /* 0x0002c300ff077b82 */ /* 0x000ee20000000800 */
[----:B-1----:R-:W-:-:S05]  /*12a0*/  IMAD.HI.U32 R4, R15, R4, RZ ;  /* 0x000000040f047227 */ /* 0x002fca00078e00ff */
[----:B------:R-:W-:Y:S01]  /*12b0*/  SHF.R.U32.HI R4, RZ, R5, R4 ;  /* 0x00000005ff047219 */ /* 0x000fe20000011604 */
[----:B--2---:R-:W-:Y:S01]  /*12c0*/  IMAD.HI.U32 R3, R14, R3, RZ ;  /* 0x000000030e037227 */ /* 0x004fe200078e00ff */
[----:B------:R-:W-:-:S04]  /*12d0*/  ISETP.NE.AND P0, PT, R2, 0x1, PT ;  /* 0x000000010200780c */ /* 0x000fc80003f05270 */
[----:B----4-:R-:W-:-:S04]  /*12e0*/  SHF.R.U32.HI R3, RZ, R6, R3 ;  /* 0x00000006ff037219 */ /* 0x010fc80000011603 */
[----:B------:R-:W-:Y:S02]  /*12f0*/  SEL R3, R14, R3, !P0 ;  /* 0x000000030e037207 */ /* 0x000fe40004000000 */
[----:B---3--:R-:W-:-:S04]  /*1300*/  ISETP.NE.AND P1, PT, R7, 0x1, PT ;  /* 0x000000010700780c */ /* 0x008fc80003f25270 */
[----:B------:R-:W-:-:S05]  /*1310*/  SEL R4, R15, R4, !P1 ;  /* 0x000000040f047207 */ /* 0x000fca0004800000 */
[----:B------:R-:W-:Y:S02]  /*1320*/  IMAD.IADD R5, R3, 0x1, -R4 ;  /* 0x0000000103057824 */ /* 0x000fe400078e0a04 */
[----:B------:R-:W-:Y:S02]  /*1330*/  IMAD.IADD R3, R4, 0x1, -R3 ;  /* 0x0000000104037824 */ /* 0x000fe400078e0a03 */
[----:B------:R-:W-:Y:S02]  /*1340*/  IMAD R15, R5, R7, R15 ;  /* 0x00000007050f7224 */ /* 0x000fe400078e020f */
[----:B------:R-:W-:-:S07]  /*1350*/  IMAD R14, R3, R2, R14 ;  /* 0x00000002030e7224 */ /* 0x000fce00078e020e */
.L_x_16:
[----:B------:R-:W-:Y:S01]  /*1360*/  BAR.SYNC.DEFER_BLOCKING 0x0 ;  /* 0x0000000000007b1d */ /* 0x000fe20000010000 */
[----:B------:R-:W-:Y:S01]  /*1370*/  UISETP.NE.AND UP1, UPT, UR8, 0x2, UPT ;  /* 0x000000020800788c */ /* 0x000fe2000bf25270 */
[----:B------:R-:W-:Y:S02]  /*1380*/  ISETP.NE.OR P5, PT, R0, 0x2, !P5 ;  /* 0x000000020000780c */ /* 0x000fe40006fa5670 */
[----:B------:R-:W-:-:S06]  /*1390*/  LOP3.LUT R2, R101, 0x1f, RZ, 0xc0, !PT ;  /* 0x0000001f65027812 */ /* 0x000fcc00078ec0ff */
[----:B------:R-:W-:Y:S05]  /*13a0*/  BRA.U UP1, `(.L_x_17) ;  /* 0x00000011015c7547 */ /* 0x000fea000b800000 */
[----:B------:R-:W1:Y:S01]  /*13b0*/  LDCU UR13, c[0x0][0x38c] ;  /* 0x00007180ff0d77ac */ /* 0x000e620008000800 */
[----:B------:R-:W2:Y:S01]  /*13c0*/  LDC R8, c[0x0][0x370] ;  /* 0x0000dc00ff087b82 */ /* 0x000ea20000000800 */
[----:B------:R-:W-:Y:S01]  /*13d0*/  PLOP3.LUT P1, PT, PT, PT, UP2, 0x80, 0x8 ;  /* 0x000000000008781c */ /* 0x000fe20003f2f028 */
[----:B------:R-:W-:Y:S01]  /*13e0*/  IMAD.MOV.U32 R17, RZ, RZ, 0x1 ;  /* 0x00000001ff117424 */ /* 0x000fe200078e00ff */
[----:B------:R-:W-:Y:S01]  /*13f0*/  ISETP.EQ.OR P4, PT, R2, RZ, P5 ;  /* 0x000000ff0200720c */ /* 0x000fe20002f82670 */
[----:B------:R-:W-:Y:S01]  /*1400*/  IMAD.MOV.U32 R16, RZ, RZ, RZ ;  /* 0x000000ffff107224 */ /* 0x000fe200078e00ff */
[----:B------:R-:W-:Y:S02]  /*1410*/  PLOP3.LUT P1, PT, P1, PT, PT, 0x8, 0x80 ;  /* 0x000000000080781c */ /* 0x000fe40000f2e170 */
[----:B------:R-:W-:Y:S01]  /*1420*/  CS2R R12, SRZ ;  /* 0x00000000000c7805 */ /* 0x000fe2000001ff00 */
[----:B------:R-:W-:Y:S01]  /*1430*/  IMAD.MOV.U32 R11, RZ, RZ, 0x1 ;  /* 0x00000001ff0b7424 */ /* 0x000fe200078e00ff */
[----:B------:R-:W4:Y:S01]  /*1440*/  LDC R0, c[0x0][0x374] ;  /* 0x0000dd00ff007b82 */ /* 0x000f220000000800 */
[----:B------:R-:W2:Y:S01]  /*1450*/  LDCU.64 UR22, c[0x0][0x348] ;  /* 0x00006900ff1677ac */ /* 0x000ea20008000a00 */
[----:B------:R-:W-:Y:S01]  /*1460*/  UMOV UR6, URZ ;  /* 0x000000ff00067c82 */ /* 0x000fe20008000000 */
[----:B-1----:R-:W-:-:S04]  /*1470*/  UIADD3 UR5, UPT, UPT, UR13, 0x3f, URZ ;  /* 0x0000003f0d057890 */ /* 0x002fc8000fffe0ff */
[----:B------:R-:W-:-:S04]  /*1480*/  USHF.R.S32.HI UR4, URZ, 0x1f, UR5 ;  /* 0x0000001fff047899 */ /* 0x000fc80008011405 */
[----:B------:R-:W-:-:S04]  /*1490*/  ULEA.HI UR4, UR4, UR5, URZ, 0x6 ;  /* 0x0000000504047291 */ /* 0x000fc8000f8f30ff */
[----:B------:R-:W-:Y:S02]  /*14a0*/  USHF.R.S32.HI UR15, URZ, 0x6, UR4 ;  /* 0x00000006ff0f7899 */ /* 0x000fe40008011404 */
[----:B------:R-:W-:Y:S02]  /*14b0*/  UIADD3 UR4, UPT, UPT, UR13, -0x1, URZ ;  /* 0xffffffff0d047890 */ /* 0x000fe4000fffe0ff */
[----:B------:R-:W-:Y:S02]  /*14c0*/  UISETP.LT.U32.AND UP0, UPT, UR15, 0x4, UPT ;  /* 0x000000040f00788c */ /* 0x000fe4000bf01070 */
[----:B------:R-:W-:Y:S02]  /*14d0*/  UISETP.GE.U32.AND UP1, UPT, UR4, -0x7f, UPT ;  /* 0xffffff810400788c */ /* 0x000fe4000bf26070 */
[----:B------:R-:W-:Y:S02]  /*14e0*/  USEL UR14, UR15, 0x4, UP0 ;  /* 0x000000040f0e7887 */ /* 0x000fe40008000000 */
[----:B------:R-:W-:-:S02]  /*14f0*/  UIADD3 UR13, UPT, UPT, UR13, 0x7e, URZ ;  /* 0x0000007e0d0d7890 */ /* 0x000fc4000fffe0ff */
[----:B------:R-:W-:Y:S02]  /*1500*/  UIADD3 UR5, UPT, UPT, UR14, -0x1, URZ ;  /* 0xffffffff0e057890 */ /* 0x000fe4000fffe0ff */
[----:B------:R-:W-:-:S03]  /*1510*/  UIADD3 UR7, UPT, UPT, UR15, -UR14, URZ ;  /* 0x8000000e0f077290 */ /* 0x000fc6000fffe0ff */
[----:B------:R-:W-:-:S04]  /*1520*/  @UP1 UIADD3 UR5, UPT, UPT, UR14, URZ, URZ ;  /* 0x000000ff0e051290 */ /* 0x000fc8000fffe0ff */
[----:B--2---:R-:W-:-:S12]  /*1530*/  UIADD3 UR5, UPT, UPT, UR5, 0x1, URZ ;  /* 0x0000000105057890 */ /* 0x004fd8000fffe0ff */
.L_x_35:
[----:B------:R-:W-:Y:S01]  /*1540*/  UISETP.NE.AND UP0, UPT, UR37, URZ, UPT ;  /* 0x000000ff2500728c */ /* 0x000fe2000bf05270 */
[----:B------:R-:W1:Y:S08]  /*1550*/  S2UR UR37, SR_CgaCtaId ;  /* 0x00000000002579c3 */ /* 0x000e700000008800 */
[----:B------:R-:W-:Y:S05]  /*1560*/  BRA.U UP0, `(.L_x_18) ;  /* 0x0000000100347547 */ /* 0x000fea000b800000 */
[----:B------:R-:W2:Y:S01]  /*1570*/  S2R R2, SR_CgaCtaId ;  /* 0x0000000000027919 */ /* 0x000ea20000008800 */
[----:B------:R-:W-:-:S04]  /*1580*/  MOV R3, 0x400 ;  /* 0x0000040000037802 */ /* 0x000fc80000000f00 */
[----:B--2---:R-:W-:Y:S02]  /*1590*/  LEA R2, R2, R3, 0x18 ;  /* 0x0000000302027211 */ /* 0x004fe400078ec0ff */
[----:B------:R-:W-:-:S03]  /*15a0*/  SHF.L.U32 R3, R11, 0x1f, RZ ;  /* 0x0000001f0b037819 */ /* 0x000fc600000006ff */
[----:B------:R-:W-:-:S04]  /*15b0*/  IMAD R2, R12, 0x8, R2 ;  /* 0x000000080c027824 */ /* 0x000fc800078e0202 */
[----:B------:R-:W2:Y:S02]  /*15c0*/  SYNCS.PHASECHK.TRANS64.TRYWAIT P0, [R2+URZ+0x100], R3 ;  /* 0x00010003020075a7 */ /* 0x000ea400080011ff */
[----:B--2---:R-:W-:Y:S05]  /*15d0*/  @!P0 BRA `(.L_x_19) ;  /* 0x0000007800208947 */ /* 0x004fea0003800000 */
.L_x_131:
[----:B------:R-:W-:Y:S01]  /*15e0*/  VIADD R12, R12, 0x1 ;  /* 0x000000010c0c7836 */ /* 0x000fe20000000000 */
[----:B------:R2:W-:Y:S04]  /*15f0*/  SYNCS.ARRIVE.TRANS64.A1T0 RZ, [R2+URZ+0xf0], RZ ;  /* 0x0000f0ff02ff79a7 */ /* 0x0005e800081000ff */
[----:B------:R-:W-:-:S04]  /*1600*/  ISETP.NE.AND P0, PT, R12, 0x2, PT ;  /* 0x000000020c00780c */ /* 0x000fc80003f05270 */
[----:B------:R-:W-:Y:S02]  /*1610*/  SEL R12, R12, RZ, P0 ;  /* 0x000000ff0c0c7207 */ /* 0x000fe40000000000 */
[----:B--2---:R-:W-:-:S04]  /*1620*/  SEL R2, RZ, 0x1, P0 ;  /* 0x00000001ff027807 */ /* 0x004fc80000000000 */
[----:B------:R-:W-:-:S07]  /*1630*/  LOP3.LUT R11, R11, R2, RZ, 0x3c, !PT ;  /* 0x000000020b0b7212 */ /* 0x000fce00078e3cff */
.L_x_18:
[----:B------:R-:W-:Y:S01]  /*1640*/  UMOV UR4, 0x400 ;  /* 0x0000040000047882 */ /* 0x000fe20000000000 */
[----:B------:R-:W-:Y:S01]  /*1650*/  SHF.L.U32 R2, R17, 0x1f, RZ ;  /* 0x0000001f11027819 */ /* 0x000fe200000006ff */
[----:B-1----:R-:W-:Y:S01]  /*1660*/  ULEA UR4, UR37, UR4, 0x18 ;  /* 0x0000000425047291 */ /* 0x002fe2000f8ec0ff */
[----:B------:R-:W-:Y:S01]  /*1670*/  R2UR UR35, R15 ;  /* 0x000000000f2372ca */ /* 0x000fe200000e0000 */
[----:B------:R-:W-:Y:S01]  /*1680*/  UISETP.GE.U32.AND UP0, UPT, UR13, 0x7f, UPT ;  /* 0x0000007f0d00788c */ /* 0x000fe2000bf06070 */
[----:B------:R-:W-:Y:S01]  /*1690*/  R2UR UR11, R14 ;  /* 0x000000000e0b72ca */ /* 0x000fe200000e0000 */
[----:B------:R-:W-:Y:S01]  /*16a0*/  ULEA UR8, UR6, UR4, 0x3 ;  /* 0x0000000406087291 */ /* 0x000fe2000f8e18ff */
[----:B------:R-:W-:-:S08]  /*16b0*/  UMOV UR24, URZ ;  /* 0x000000ff00187c82 */ /* 0x000fd00008000000 */
[----:B------:R1:W2:Y:S01]  /*16c0*/  SYNCS.PHASECHK.TRANS64.TRYWAIT P0, [UR8+0x20], R2 ;  /* 0x00002002ff0075a7 */ /* 0x0002a20008001108 */
[----:B------:R-:W-:Y:S02]  /*16d0*/  USHF.L.U32 UR35, UR35, 0x6, URZ ;  /* 0x0000000623237899 */ /* 0x000fe400080006ff */
[----:B------:R-:W-:Y:S01]  /*16e0*/  USHF.L.U32 UR11, UR11, 0x8, URZ ;  /* 0x000000080b0b7899 */ /* 0x000fe200080006ff */
[----:B------:R-:W-:Y:S11]  /*16f0*/  BRA.U !UP0, `(.L_x_20) ;  /* 0x0000000108a87547 */ /* 0x000ff6000b800000 */
[----:B------:R-:W-:Y:S01]  /*1700*/  UMOV UR16, URZ ;  /* 0x000000ff00107c82 */ /* 0x000fe20008000000 */
[----:B------:R-:W-:-:S05]  /*1710*/  UMOV UR17, UR6 ;  /* 0x0000000600117c82 */ /* 0x000fca0008000000 */
.L_x_25:
[----:B-1----:R-:W-:Y:S01]  /*1720*/  ULEA UR33, UR17, UR4, 0x3 ;  /* 0x0000000411217291 */ /* 0x002fe2000f8e18ff */
[----:B--2---:R-:W-:Y:S01]  /*1730*/  @!P5 MOV R3, 0xa000 ;  /* 0x0000a0000003d802 */ /* 0x004fe20000000f00 */
[----:B--2---:R-:W-:Y:S10]  /*1740*/  @P0 BRA `(.L_x_21) ;  /* 0x00000000000c0947 */ /* 0x004ff40003800000 */
[----:B------:R-:W-:-:S04]  /*1750*/  SHF.L.U32 R4, R17, 0x1f, RZ ;  /* 0x0000001f11047819 */ /* 0x000fc800000006ff */
[----:B------:R-:W2:Y:S02]  /*1760*/  SYNCS.PHASECHK.TRANS64.TRYWAIT P0, [UR33+0x20], R4 ;  /* 0x00002004ff0075a7 */ /* 0x000ea40008001121 */
[----:B--2---:R-:W-:Y:S05]  /*1770*/  @!P0 BRA `(.L_x_22) ;  /* 0x0000007400cc8947 */ /* 0x004fea0003800000 */
.L_x_21:
[----:B------:R2:W-:Y:S01]  /*1780*/  @!P5 SYNCS.ARRIVE.TRANS64 RZ, [UR33], R3 ;  /* 0x00000003ffffd9a7 */ /* 0x0005e20008000021 */
[----:B------:R-:W-:Y:S04]  /*1790*/  BSSY.RECONVERGENT B0, `(.L_x_23) ;  /* 0x0000003000007945 */ /* 0x000fe80003800200 */
[----:B------:R-:W-:Y:S05]  /*17a0*/  @P4 BRA `(.L_x_24) ;  /* 0x0000000000044947 */ /* 0x000fea0003800000 */
[----:B------:R-:W-:Y:S05]  /*17b0*/  BPT.TRAP 0x1 ;  /* 0x000000040000795c */ /* 0x000fea0000300000 */
.L_x_24:
[----:B------:R-:W-:Y:S05]  /*17c0*/  BSYNC.RECONVERGENT B0 ;  /* 0x0000000000007941 */ /* 0x000fea0003800200 */
.L_x_23:
[----:B------:R-:W-:Y:S02]  /*17d0*/  UIADD3 UR6, UPT, UPT, UR17, 0x1, URZ ;  /* 0x0000000111067890 */ /* 0x000fe4000fffe0ff */
[----:B------:R-:W-:Y:S02]  /*17e0*/  ULEA UR32, UR17, UR4, 0xd ;  /* 0x0000000411207291 */ /* 0x000fe4000f8e68ff */
[----:B------:R-:W-:Y:S02]  /*17f0*/  UISETP.NE.AND UP0, UPT, UR6, 0x4, UPT ;  /* 0x000000040600788c */ /* 0x000fe4000bf05270 */
[----:B------:R-:W-:Y:S02]  /*1800*/  UIADD3 UR26, UP1, UPT, UR22, 0x80, URZ ;  /* 0x00000080161a7890 */ /* 0x000fe4000ff3e0ff */
[----:B------:R-:W-:Y:S02]  /*1810*/  USEL UR9, URZ, 0x1, UP0 ;  /* 0x00000001ff097887 */ /* 0x000fe40008000000 */
[----:B------:R-:W-:-:S02]  /*1820*/  USEL UR6, UR6, URZ, UP0 ;  /* 0x000000ff06067287 */ /* 0x000fc40008000000 */
[----:B------:R-:W-:Y:S02]  /*1830*/  UIADD3 UR20, UP0, UPT, UR22, 0x180, URZ ;  /* 0x0000018016147890 */ /* 0x000fe4000ff1e0ff */
[----:B------:R-:W-:Y:S01]  /*1840*/  ULEA UR8, UR6, UR4, 0x3 ;  /* 0x0000000406087291 */ /* 0x000fe2000f8e18ff */
[----:B------:R-:W-:Y:S01]  /*1850*/  LOP3.LUT R17, R17, UR9, RZ, 0x3c, !PT ;  /* 0x0000000911117c12 */ /* 0x000fe2000f8e3cff */
[----:B------:R-:W-:Y:S02]  /*1860*/  USHF.L.U32 UR34, UR16, 0x6, URZ ;  /* 0x0000000610227899 */ /* 0x000fe400080006ff */
[----:B------:R-:W-:Y:S01]  /*1870*/  UIADD3.X UR27, UPT, UPT, URZ, UR23, URZ, UP1, !UPT ;  /* 0x00000017ff1b7290 */ /* 0x000fe20008ffe4ff */
[----:B-1----:R-:W-:Y:S01]  /*1880*/  SHF.L.U32 R2, R17, 0x1f, RZ ;  /* 0x0000001f11027819 */ /* 0x002fe200000006ff */
[----:B------:R-:W-:Y:S02]  /*1890*/  UIADD3 UR32, UPT, UPT, UR32, 0x8800, URZ ;  /* 0x0000880020207890 */ /* 0x000fe4000fffe0ff */
[----:B------:R-:W-:Y:S01]  /*18a0*/  UIADD3.X UR21, UPT, UPT, URZ, UR23, URZ, UP0, !UPT ;  /* 0x00000017ff157290 */ /* 0x000fe200087fe4ff */
[----:B------:R1:W1:Y:S01]  /*18b0*/  SYNCS.PHASECHK.TRANS64.TRYWAIT P0, [UR8+0x20], R2 ;  /* 0x00002002ff0075a7 */ /* 0x0002620008001108 */
[----:B------:R-:W-:Y:S01]  /*18c0*/  ULEA UR8, UR17, UR4, 0xf ;  /* 0x0000000411087291 */ /* 0x000fe2000f8e78ff */
[----:B------:R-:W-:Y:S01]  /*18d0*/  UMOV UR18, 0x0 ;  /* 0x0000000000127882 */ /* 0x000fe20000000000 */
[----:B------:R-:W-:-:S02]  /*18e0*/  UMOV UR19, 0x10000000 ;  /* 0x1000000000137882 */ /* 0x000fc40000000000 */
[----:B------:R-:W-:Y:S01]  /*18f0*/  UIADD3 UR8, UPT, UPT, UR8, 0x10800, URZ ;  /* 0x0001080008087890 */ /* 0x000fe2000fffe0ff */
[----:B------:R1:W-:Y:S01]  /*1900*/  UTMALDG.3D [UR32], [UR26], desc[UR18] ;  /* 0x000012201a0075b4 */ /* 0x0003e20008011000 */
[----:B------:R-:W-:Y:S01]  /*1910*/  UMOV UR12, UR36 ;  /* 0x00000024000c7c82 */ /* 0x000fe20008000000 */
[----:B------:R-:W-:Y:S01]  /*1920*/  UMOV UR9, UR33 ;  /* 0x0000002100097c82 */ /* 0x000fe20008000000 */
[----:B------:R-:W-:Y:S01]  /*1930*/  UMOV UR10, UR34 ;  /* 0x00000022000a7c82 */ /* 0x000fe20008000000 */
[----:B------:R-:W-:Y:S01]  /*1940*/  UIADD3 UR16, UPT, UPT, UR16, 0x1, URZ ;  /* 0x0000000110107890 */ /* 0x000fe2000fffe0ff */
[----:B------:R-:W-:Y:S01]  /*1950*/  UMOV UR24, UR5 ;  /* 0x0000000500187c82 */ /* 0x000fe20008000000 */
[----:B------:R-:W-:Y:S02]  /*1960*/  UMOV UR17, UR6 ;  /* 0x0000000600117c82 */ /* 0x000fe40008000000 */
[----:B------:R1:W-:Y:S01]  /*1970*/  UTMALDG.3D [UR8], [UR20], desc[UR18] ;  /* 0x00001208140075b4 */ /* 0x0003e20008011000 */
[----:B------:R-:W-:-:S09]  /*1980*/  UISETP.NE.AND UP0, UPT, UR16, UR5, UPT ;  /* 0x000000051000728c */ /* 0x000fd2000bf05270 */
[----:B------:R-:W-:Y:S05]  /*1990*/  BRA.U UP0, `(.L_x_25) ;  /* 0xfffffffd00607547 */ /* 0x000fea000b83ffff */
.L_x_20:
[----:B-1----:R-:W-:Y:S01]  /*19a0*/  ULEA UR8, UR6, UR4, 0x3 ;  /* 0x0000000406087291 */ /* 0x002fe2000f8e18ff */
[----:B------:R-:W-:Y:S01]  /*19b0*/  SHF.L.U32 R2, R17, 0x1f, RZ ;  /* 0x0000001f11027819 */ /* 0x000fe200000006ff */
[----:B------:R-:W-:Y:S01]  /*19c0*/  @!P1 SYNCS.ARRIVE.TRANS64.A1T0 RZ, [UR4+0x88], RZ ;  /* 0x000088ffffff99a7 */ /* 0x000fe20008100004 */
[----:B------:R-:W-:-:S06]  /*19d0*/  UISETP.GT.AND UP0, UPT, UR15, UR14, UPT ;  /* 0x0000000e0f00728c */ /* 0x000fcc000bf04270 */
[----:B--2---:R1:W2:Y:S03]  /*19e0*/  SYNCS.PHASECHK.TRANS64.TRYWAIT P0, [UR8+0x20], R2 ;  /* 0x00002002ff0075a7 */ /* 0x0042a60008001108 */
[----:B------:R-:W-:Y:S05]  /*19f0*/  BRA.U !UP0, `(.L_x_26) ;  /* 0x0000000108ac7547 */ /* 0x000fea000b800000 */
[----:B------:R-:W-:Y:S01]  /*1a00*/  UIADD3 UR21, UPT, UPT, UR7, UR24, URZ ;  /* 0x0000001807157290 */ /* 0x000fe2000fffe0ff */
[----:B------:R-:W-:-:S11]  /*1a10*/  UMOV UR25, UR6 ;  /* 0x0000000600197c82 */ /* 0x000fd60008000000 */
.L_x_31:
[----:B-1----:R-:W-:Y:S01]  /*1a20*/  ULEA UR17, UR25, UR4, 0x3 ;  /* 0x0000000419117291 */ /* 0x002fe2000f8e18ff */
[----:B--2---:R-:W-:Y:S01]  /*1a30*/  @!P5 MOV R3, 0xa000 ;  /* 0x0000a0000003d802 */ /* 0x004fe20000000f00 */
[----:B--2---:R-:W-:Y:S10]  /*1a40*/  @P0 BRA `(.L_x_27) ;  /* 0x00000000000c0947 */ /* 0x004ff40003800000 */
[----:B------:R-:W-:-:S04]  /*1a50*/  SHF.L.U32 R4, R17, 0x1f, RZ ;  /* 0x0000001f11047819 */ /* 0x000fc800000006ff */
[----:B------:R-:W2:Y:S02]  /*1a60*/  SYNCS.PHASECHK.TRANS64.TRYWAIT P0, [UR17+0x20], R4 ;  /* 0x00002004ff0075a7 */ /* 0x000ea40008001111 */
[----:B--2---:R-:W-:Y:S05]  /*1a70*/  @!P0 BRA `(.L_x_28) ;  /* 0x0000007400248947 */ /* 0x004fea0003800000 */
.L_x_27:
[----:B------:R2:W-:Y:S01]  /*1a80*/  @!P5 SYNCS.ARRIVE.TRANS64 RZ, [UR17], R3 ;  /* 0x00000003ffffd9a7 */ /* 0x0005e20008000011 */
[----:B------:R-:W-:Y:S04]  /*1a90*/  BSSY.RECONVERGENT B0, `(.L_x_29) ;  /* 0x0000003000007945 */ /* 0x000fe80003800200 */
[----:B------:R-:W-:Y:S05]  /*1aa0*/  @P4 BRA `(.L_x_30) ;  /* 0x0000000000044947 */ /* 0x000fea0003800000 */
[----:B------:R-:W-:Y:S05]  /*1ab0*/  BPT.TRAP 0x1 ;  /* 0x000000040000795c */ /* 0x000fea0000300000 */
.L_x_30:
[----:B------:R-:W-:Y:S05]  /*1ac0*/  BSYNC.RECONVERGENT B0 ;  /* 0x0000000000007941 */ /* 0x000fea0003800200 */
.L_x_29:
        /* <DEDUP_REMOVED lines=10> */
[----:B------:R-:W-:Y:S01]  /*1b70*/  UIADD3 UR16, UPT, UPT, UR16, 0x8800, URZ ;  /* 0x0000880010107890 */ /* 0x000fe2000fffe0ff */
[----:B-1----:R-:W-:Y:S01]  /*1b80*/  SHF.L.U32 R2, R17, 0x1f, RZ ;  /* 0x0000001f11027819 */ /* 0x002fe200000006ff */
[----:B------:R-:W-:Y:S02]  /*1b90*/  UIADD3.X UR31, UPT, UPT, URZ, UR23, URZ, UP1, !UPT ;  /* 0x00000017ff1f7290 */ /* 0x000fe40008ffe4ff */
[----:B------:R-:W-:Y:S01]  /*1ba0*/  UIADD3.X UR29, UPT, UPT, URZ, UR23, URZ, UP0, !UPT ;  /* 0x00000017ff1d7290 */ /* 0x000fe200087fe4ff */
[----:B------:R1:W1:Y:S01]  /*1bb0*/  SYNCS.PHASECHK.TRANS64.TRYWAIT P0, [UR8+0x20], R2 ;  /* 0x00002002ff0075a7 */ /* 0x0002620008001108 */
[----:B------:R-:W-:Y:S01]  /*1bc0*/  ULEA UR8, UR25, UR4, 0xf ;  /* 0x0000000419087291 */ /* 0x000fe2000f8e78ff */
[----:B------:R-:W-:Y:S01]  /*1bd0*/  UMOV UR26, 0x0 ;  /* 0x00000000001a7882 */ /* 0x000fe20000000000 */
[----:B------:R-:W-:-:S02]  /*1be0*/  UMOV UR27, 0x10000000 ;  /* 0x10000000001b7882 */ /* 0x000fc40000000000 */
[----:B------:R-:W-:Y:S01]  /*1bf0*/  UIADD3 UR8, UPT, UPT, UR8, 0x10800, URZ ;  /* 0x0001080008087890 */ /* 0x000fe2000fffe0ff */
[----:B------:R-:W-:Y:S01]  /*1c00*/  UMOV UR19, UR35 ;  /* 0x0000002300137c82 */ /* 0x000fe20008000000 */
[----:B------:R-:W-:Y:S01]  /*1c10*/  UMOV UR20, UR36 ;  /* 0x0000002400147c82 */ /* 0x000fe20008000000 */
[----:B------:R-:W-:Y:S01]  /*1c20*/  UMOV UR12, UR36 ;  /* 0x00000024000c7c82 */ /* 0x000fe20008000000 */
[----:B------:R-:W-:Y:S01]  /*1c30*/  UMOV UR9, UR17 ;  /* 0x0000001100097c82 */ /* 0x000fe20008000000 */
[----:B------:R-:W-:Y:S01]  /*1c40*/  UMOV UR10, UR18 ;  /* 0x00000012000a7c82 */ /* 0x000fe20008000000 */
[----:B------:R1:W-:Y:S01]  /*1c50*/  UTMALDG.3D [UR16], [UR30], desc[UR26] ;  /* 0x00001a101e0075b4 */ /* 0x0003e20008011000 */
[----:B------:R-:W-:Y:S01]  /*1c60*/  UIADD3 UR24, UPT, UPT, UR24, 0x1, URZ ;  /* 0x0000000118187890 */ /* 0x000fe2000fffe0ff */
[----:B------:R-:W-:-:S03]  /*1c70*/  UMOV UR25, UR6 ;  /* 0x0000000600197c82 */ /* 0x000fc60008000000 */
[----:B------:R-:W-:Y:S01]  /*1c80*/  UISETP.NE.AND UP0, UPT, UR24, UR21, UPT ;  /* 0x000000151800728c */ /* 0x000fe2000bf05270 */
[----:B------:R1:W-:Y:S08]  /*1c90*/  UTMALDG.3D [UR8], [UR28], desc[UR26] ;  /* 0x00001a081c0075b4 */ /* 0x0003f00008011000 */
[----:B------:R-:W-:Y:S05]  /*1ca0*/  BRA.U UP0, `(.L_x_31) ;  /* 0xfffffffd005c7547 */ /* 0x000fea000b83ffff */
.L_x_26:
[C---:B-1----:R-:W-:Y:S01]  /*1cb0*/  LEA R2, R16.reuse, UR4, 0x3 ;  /* 0x0000000410027c11 */ /* 0x042fe2000f8e18ff */
[----:B------:R-:W-:Y:S01]  /*1cc0*/  NOP ;  /* 0x0000000000007918 */ /* 0x000fe20000000000 */
[----:B--2---:R-:W-:Y:S02]  /*1cd0*/  SHF.L.U32 R3, R13, 0x1f, RZ ;  /* 0x0000001f0d037819 */ /* 0x004fe400000006ff */
[----:B------:R-:W-:Y:S02]  /*1ce0*/  LEA R4, R16, UR4, 0x4 ;  /* 0x0000000410047c11 */ /* 0x000fe4000f8e20ff */
[----:B------:R-:W1:Y:S02]  /*1cf0*/  SYNCS.PHASECHK.TRANS64.TRYWAIT P0, [R2+URZ+0x90], R3 ;  /* 0x00009003020075a7 */ /* 0x000e6400080011ff */
[----:B-1----:R-:W-:Y:S05]  /*1d00*/  @!P0 BRA `(.L_x_32) ;  /* 0x0000007000988947 */ /* 0x002fea0003800000 */
.L_x_134:
[----:B------:R-:W2:Y:S01]  /*1d10*/  LDS.128 R4, [R4+0x120] ;  /* 0x0001200004047984 */ /* 0x000ea20000000c00 */
[----:B---3--:R-:W-:Y:S01]  /*1d20*/  ISETP.GE.AND P0, PT, R40, 0x1, PT ;  /* 0x000000012800780c */ /* 0x008fe20003f06270 */
[----:B-1----:R-:W-:Y:S01]  /*1d30*/  VIADD R2, R2, 0xa0 ;  /* 0x000000a002027836 */ /* 0x002fe20000000000 */
[----:B------:R-:W-:Y:S01]  /*1d40*/  @!PT LDS RZ, [RZ] ;  /* 0x00000000fffff984 */ /* 0x000fe20000000800 */
[----:B------:R-:W-:Y:S01]  /*1d50*/  @!PT LDS RZ, [RZ] ;  /* 0x00000000fffff984 */ /* 0x000fe20000000800 */
[----:B------:R-:W-:Y:S01]  /*1d60*/  @!PT LDS RZ, [RZ] ;  /* 0x00000000fffff984 */ /* 0x000fe20000000800 */
[----:B------:R-:W-:Y:S01]  /*1d70*/  @!PT LDS RZ, [RZ] ;  /* 0x00000000fffff984 */ /* 0x000fe20000000800 */
[----:B------:R1:W-:Y:S06]  /*1d80*/  MEMBAR.ALL.CTA ;  /* 0x0000000000007992 */ /* 0x0003ec0000008000 */
[----:B-1----:R-:W1:Y:S01]  /*1d90*/  FENCE.VIEW.ASYNC.S ;  /* 0x00000000000073c6 */ /* 0x002e620000000000 */
[----:B------:R-:W-:-:S04]  /*1da0*/  PRMT R2, RZ, 0x654, R2 ;  /* 0x00000654ff027816 */ /* 0x000fc80000000002 */
[----:B-1----:R1:W-:Y:S01]  /*1db0*/  SYNCS.ARRIVE.TRANS64.RED.A1T0 RZ, [R2+URZ], RZ ;  /* 0x000000ff02ff79a7 */ /* 0x0023e200081004ff */
[----:B--2---:R-:W-:-:S13]  /*1dc0*/  LOP3.LUT P2, RZ, R6, 0x1, RZ, 0xc0, !PT ;  /* 0x0000000106ff7812 */ /* 0x004fda000784c0ff */
[----:B------:R-:W-:Y:S01]  /*1dd0*/  @P2 SHF.R.U32.HI R3, RZ, 0x10, R5 ;  /* 0x00000010ff032819 */ /* 0x000fe20000011605 */
[----:B------:R-:W-:Y:S01]  /*1de0*/  VOTEU.ANY UP0, P2 ;  /* 0x0000000000ff7886 */ /* 0x000fe20001000100 */
[----:B------:R-:W-:Y:S02]  /*1df0*/  @P2 MOV R10, R4 ;  /* 0x00000004000a2202 */ /* 0x000fe40000000f00 */
[----:B------:R-:W-:Y:S02]  /*1e00*/  @P2 R2UR.BROADCAST UR8, R3 ;  /* 0x00000000030822ca */ /* 0x000fe400008e0000 */
[----:B------:R-:W-:-:S11]  /*1e10*/  @P2 LOP3.LUT R9, R5, 0xffff, RZ, 0xc0, !PT ;  /* 0x0000ffff05092812 */ /* 0x000fd600078ec0ff */
[----:B------:R-:W-:Y:S01]  /*1e20*/  @UP0 UMOV UR36, UR8 ;  /* 0x0000000800240c82 */ /* 0x000fe20008000000 */
[----:B-1----:R-:W-:Y:S05]  /*1e30*/  @!P0 BRA `(.L_x_33) ;  /* 0x0000000000b88947 */ /* 0x002fea0003800000 */
[----:B------:R-:W4:Y:S01]  /*1e40*/  LDC.64 R4, c[0x0][0xb18] ;  /* 0x0002c600ff047b82 */ /* 0x000f220000000a00 */
[----:B------:R-:W-:-:S07]  /*1e50*/  ISETP.NE.AND P3, PT, R40, 0x1, PT ;  /* 0x000000012800780c */ /* 0x000fce0003f65270 */
[----:B------:R-:W1:Y:S08]  /*1e60*/  LDC.64 R6, c[0x0][0xb10] ;  /* 0x0002c400ff067b82 */ /* 0x000e700000000a00 */
[----:B------:R-:W2:Y:S08]  /*1e70*/  LDC R14, c[0x0][0xb20] ;  /* 0x0002c800ff0e7b82 */ /* 0x000eb00000000800 */
[----:B------:R-:W3:Y:S01]  /*1e80*/  LDC R15, c[0x0][0xb0c] ;  /* 0x0002c300ff0f7b82 */ /* 0x000ee20000000800 */
[----:B----4-:R-:W-:Y:S01]  /*1e90*/  IMAD.HI.U32 R19, R0, R5, RZ ;  /* 0x0000000500137227 */ /* 0x010fe200078e00ff */
[----:B------:R-:W-:-:S03]  /*1ea0*/  ISETP.NE.AND P0, PT, R4, 0x1, PT ;  /* 0x000000010400780c */ /* 0x000fc60003f05270 */
[----:B------:R-:W-:-:S03]  /*1eb0*/  IMAD.HI.U32 R5, R9, R5, RZ ;  /* 0x0000000509057227 */ /* 0x000fc600078e00ff */
[----:B------:R-:W4:Y:S01]  /*1ec0*/  LDC.64 R2, c[0x0][0xb28] ;  /* 0x0002ca00ff027b82 */ /* 0x000f220000000a00 */
[----:B-1----:R-:W-:-:S04]  /*1ed0*/  IMAD.HI.U32 R20, R8, R6, RZ ;  /* 0x0000000608147227 */ /* 0x002fc800078e00ff */
[----:B------:R-:W-:Y:S01]  /*1ee0*/  IMAD.HI.U32 R21, R10, R6, RZ ;  /* 0x000000060a157227 */ /* 0x000fe200078e00ff */
[----:B------:R-:W-:Y:S02]  /*1ef0*/  SHF.R.U32.HI R20, RZ, R7, R20 ;  /* 0x00000007ff147219 */ /* 0x000fe40000011614 */
[-C--:B--2---:R-:W-:Y:S02]  /*1f00*/  SHF.R.U32.HI R19, RZ, R14.reuse, R19 ;  /* 0x0000000eff137219 */ /* 0x084fe40000011613 */
[----:B------:R-:W-:Y:S02]  /*1f10*/  SHF.R.U32.HI R5, RZ, R14, R5 ;  /* 0x0000000eff057219 */ /* 0x000fe40000011605 */
[----:B------:R-:W-:Y:S02]  /*1f20*/  SEL R19, R0, R19, !P0 ;  /* 0x0000001300137207 */ /* 0x000fe40004000000 */
[----:B------:R-:W-:Y:S02]  /*1f30*/  SHF.R.U32.HI R21, RZ, R7, R21 ;  /* 0x00000007ff157219 */ /* 0x000fe40000011615 */
[----:B---3--:R-:W-:-:S02]  /*1f40*/  ISETP.NE.AND P1, PT, R15, 0x1, PT ;  /* 0x000000010f00780c */ /* 0x008fc40003f25270 */
[----:B------:R-:W-:Y:S02]  /*1f50*/  SEL R5, R9, R5, !P0 ;  /* 0x0000000509057207 */ /* 0x000fe40004000000 */
[----:B------:R-:W-:Y:S02]  /*1f60*/  SEL R20, R8, R20, !P1 ;  /* 0x0000001408147207 */ /* 0x000fe40004800000 */
[----:B------:R-:W-:Y:S01]  /*1f70*/  SEL R21, R10, R21, !P1 ;  /* 0x000000150a157207 */ /* 0x000fe20004800000 */
[----:B----4-:R-:W-:-:S04]  /*1f80*/  IMAD.HI.U32 R18, R19, R2, RZ ;  /* 0x0000000213127227 */ /* 0x010fc800078e00ff */
        /* <DEDUP_REMOVED lines=10> */
[----:B------:R-:W-:-:S04]  /*2030*/  @!P0 IMAD.HI.U32 R7, R21, R2, RZ ;  /* 0x0000000215078227 */ /* 0x000fc800078e00ff */
[----:B------:R-:W-:Y:S01]  /*2040*/  IMAD.MOV R2, RZ, RZ, -R6 ;  /* 0x000000ffff027224 */ /* 0x000fe200078e0a06 */
[----:B------:R-:W-:Y:S02]  /*2050*/  @!P0 SHF.R.U32.HI R3, RZ, R3, R7 ;  /* 0x00000003ff038219 */ /* 0x000fe40000011607 */
[----:B------:R-:W-:Y:S01]  /*2060*/  IADD3 R7, PT, PT, -R5, RZ, RZ ;  /* 0x000000ff05077210 */ /* 0x000fe20007ffe1ff */
[----:B------:R-:W-:Y:S01]  /*2070*/  IMAD R2, R40, R2, R5 ;  /* 0x0000000228027224 */ /* 0x000fe200078e0205 */
        /* <DEDUP_REMOVED lines=10> */
.L_x_33:
[----:B------:R-:W1:Y:S02]  /*2120*/  LDCU UR8, c[0x0][0xb30] ;  /* 0x00016600ff0877ac */ /* 0x000e640008000800 */
[----:B-1----:R-:W-:-:S09]  /*2130*/  UISETP.NE.AND UP0, UPT, UR8, 0x1, UPT ;  /* 0x000000010800788c */ /* 0x002fd2000bf05270 */
[----:B------:R-:W-:Y:S05]  /*2140*/  BRA.U UP0, `(.L_x_34) ;  /* 0x0000000100407547 */ /* 0x000fea000b800000 */
[----:B------:R-:W1:Y:S08]  /*2150*/  LDC.64 R4, c[0x0][0xb10] ;  /* 0x0002c400ff047b82 */ /* 0x000e700000000a00 */
[----:B------:R-:W2:Y:S08]  /*2160*/  LDC.64 R2, c[0x0][0xb18] ;  /* 0x0002c600ff027b82 */ /* 0x000eb00000000a00 */
[----:B------:R-:W3:Y:S08]  /*2170*/  LDC R6, c[0x0][0xb20] ;  /* 0x0002c800ff067b82 */ /* 0x000ef00000000800 */
[----:B------:R-:W4:Y:S01]  /*2180*/  LDC R7, c[0x0][0xb0c] ;  /* 0x0002c300ff077b82 */ /* 0x000f220000000800 */
[----:B-1----:R-:W-:-:S05]  /*2190*/  IMAD.HI.U32 R4, R10, R4, RZ ;  /* 0x000000040a047227 */ /* 0x002fca00078e00ff */
[----:B------:R-:W-:Y:S01]  /*21a0*/  SHF.R.U32.HI R4, RZ, R5, R4 ;  /* 0x00000005ff047219 */ /* 0x000fe20000011604 */
[----:B--2---:R-:W-:Y:S01]  /*21b0*/  IMAD.HI.U32 R3, R9, R3, RZ ;  /* 0x0000000309037227 */ /* 0x004fe200078e00ff */
[----:B------:R-:W-:-:S04]  /*21c0*/  ISETP.NE.AND P0, PT, R2, 0x1, PT ;  /* 0x000000010200780c */ /* 0x000fc80003f05270 */
[----:B---3--:R-:W-:-:S04]  /*21d0*/  SHF.R.U32.HI R3, RZ, R6, R3 ;  /* 0x00000006ff037219 */ /* 0x008fc80000011603 */
[----:B------:R-:W-:Y:S02]  /*21e0*/  SEL R3, R9, R3, !P0 ;  /* 0x0000000309037207 */ /* 0x000fe40004000000 */
[----:B----4-:R-:W-:-:S04]  /*21f0*/  ISETP.NE.AND P1, PT, R7, 0x1, PT ;  /* 0x000000010700780c */ /* 0x010fc80003f25270 */
[----:B------:R-:W-:-:S05]  /*2200*/  SEL R4, R10, R4, !P1 ;  /* 0x000000040a047207 */ /* 0x000fca0004800000 */
[----:B------:R-:W-:Y:S02]  /*2210*/  IMAD.IADD R5, R3, 0x1, -R4 ;  /* 0x0000000103057824 */ /* 0x000fe400078e0a04 */
[----:B------:R-:W-:Y:S02]  /*2220*/  IMAD.IADD R3, R4, 0x1, -R3 ;  /* 0x0000000104037824 */ /* 0x000fe400078e0a03 */
[----:B------:R-:W-:Y:S02]  /*2230*/  IMAD R10, R5, R7, R10 ;  /* 0x00000007050a7224 */ /* 0x000fe400078e020a */
[----:B------:R-:W-:-:S07]  /*2240*/  IMAD R9, R3, R2, R9 ;  /* 0x0000000203097224 */ /* 0x000fce00078e0209 */
.L_x_34:
[----:B------:R-:W-:Y:S01]  /*2250*/  VIADD R16, R16, 0x1 ;  /* 0x0000000110107836 */ /* 0x000fe20000000000 */
[----:B------:R-:W-:Y:S01]  /*2260*/  PLOP3.LUT P1, PT, PT, PT, PT, 0x80, 0x8 ;  /* 0x000000000008781c */ /* 0x000fe20003f2f070 */
[----:B------:R-:W-:Y:S02]  /*2270*/  IMAD.IADD R15, R10, 0x1, R87 ;  /* 0x000000010a0f7824 */ /* 0x000fe400078e0257 */
[----:B------:R-:W-:Y:S01]  /*2280*/  IMAD.IADD R14, R9, 0x1, R86 ;  /* 0x00000001090e7824 */ /* 0x000fe200078e0256 */
[----:B------:R-:W-:-:S04]  /*2290*/  ISETP.NE.AND P0, PT, R16, 0x2, PT ;  /* 0x000000021000780c */ /* 0x000fc80003f05270 */
[----:B------:R-:W-:Y:S02]  /*22a0*/  SEL R2, RZ, 0x1, P0 ;  /* 0x00000001ff027807 */ /* 0x000fe40000000000 */
[----:B------:R-:W-:Y:S02]  /*22b0*/  SEL R16, R16, RZ, P0 ;  /* 0x000000ff10107207 */ /* 0x000fe40000000000 */
[----:B------:R-:W-:Y:S01]  /*22c0*/  LOP3.LUT R13, R13, R2, RZ, 0x3c, !PT ;  /* 0x000000020d0d7212 */ /* 0x000fe200078e3cff */
[----:B------:R-:W-:Y:S06]  /*22d0*/  @P2 BRA `(.L_x_35) ;  /* 0xfffffff000982947 */ /* 0x000fec000383ffff */
[----:B------:R-:W-:Y:S01]  /*22e0*/  UIADD3 UR4, UPT, UPT, UR4, 0x20, URZ ;  /* 0x0000002004047890 */ /* 0x000fe2000fffe0ff */
[----:B------:R-:W-:-:S03]  /*22f0*/  SHF.L.U32 R2, R17, 0x1f, RZ ;  /* 0x0000001f11027819 */ /* 0x000fc600000006ff */
[----:B------:R-:W-:-:S09]  /*2300*/  ULEA UR5, UR6, UR4, 0x3 ;  /* 0x0000000406057291 */ /* 0x000fd2000f8e18ff */
[----:B------:R-:W1:Y:S02]  /*2310*/  SYNCS.PHASECHK.TRANS64.TRYWAIT P0, [UR5], R2 ;  /* 0x00000002ff0075a7 */ /* 0x000e640008001105 */
[----:B-1----:R-:W-:Y:S05]  /*2320*/  @!P0 BRA `(.L_x_36) ;  /* 0x0000006c00248947 */ /* 0x002fea0003800000 */
.L_x_136:
[----:B------:R-:W-:-:S04]  /*2330*/  UIADD3 UR6, UPT, UPT, UR6, 0x1, URZ ;  /* 0x0000000106067890 */ /* 0x000fc8000fffe0ff */
[----:B------:R-:W-:-:S04]  /*2340*/  UISETP.NE.AND UP0, UPT, UR6, 0x4, UPT ;  /* 0x000000040600788c */ /* 0x000fc8000bf05270 */
[----:B------:R-:W-:Y:S02]  /*2350*/  USEL UR7, URZ, 0x1, UP0 ;  /* 0x00000001ff077887 */ /* 0x000fe40008000000 */
[----:B------:R-:W-:-:S04]  /*2360*/  USEL UR6, UR6, URZ, UP0 ;  /* 0x000000ff06067287 */ /* 0x000fc80008000000 */
[----:B------:R-:W-:Y:S01]  /*2370*/  ULEA UR5, UR6, UR4, 0x3 ;  /* 0x0000000406057291 */ /* 0x000fe2000f8e18ff */
[----:B-1----:R-:W-:-:S04]  /*2380*/  LOP3.LUT R2, R17, UR7, RZ, 0x3c, !PT ;  /* 0x0000000711027c12 */ /* 0x002fc8000f8e3cff */
[----:B------:R-:W-:-:S04]  /*2390*/  SHF.L.U32 R3, R2, 0x1f, RZ ;  /* 0x0000001f02037819 */ /* 0x000fc800000006ff */
[----:B------:R-:W1:Y:S02]  /*23a0*/  SYNCS.PHASECHK.TRANS64.TRYWAIT P0, [UR5], R3 ;  /* 0x00000003ff0075a7 */ /* 0x000e640008001105 */
[----:B-1----:R-:W-:Y:S05]  /*23b0*/  @!P0 BRA `(.L_x_37) ;  /* 0x0000006c00188947 */ /* 0x002fea0003800000 */
.L_x_138:
[----:B------:R-:W-:-:S04]  /*23c0*/  UIADD3 UR6, UPT, UPT, UR6, 0x1, URZ ;  /* 0x0000000106067890 */ /* 0x000fc8000fffe0ff */
[----:B------:R-:W-:-:S04]  /*23d0*/  UISETP.NE.AND UP0, UPT, UR6, 0x4, UPT ;  /* 0x000000040600788c */ /* 0x000fc8000bf05270 */
[----:B------:R-:W-:Y:S02]  /*23e0*/  USEL UR7, URZ, 0x1, UP0 ;  /* 0x00000001ff077887 */ /* 0x000fe40008000000 */
[----:B------:R-:W-:-:S04]  /*23f0*/  USEL UR6, UR6, URZ, UP0 ;  /* 0x000000ff06067287 */ /* 0x000fc80008000000 */
[----:B------:R-:W-:Y:S01]  /*2400*/  ULEA UR5, UR6, UR4, 0x3 ;  /* 0x0000000406057291 */ /* 0x000fe2000f8e18ff */
[----:B------:R-:W-:-:S04]  /*2410*/  LOP3.LUT R2, R2, UR7, RZ, 0x3c, !PT ;  /* 0x0000000702027c12 */ /* 0x000fc8000f8e3cff */
[----:B-1----:R-:W-:-:S04]  /*2420*/  SHF.L.U32 R3, R2, 0x1f, RZ ;  /* 0x0000001f02037819 */ /* 0x002fc800000006ff */
[----:B------:R-:W1:Y:S02]  /*2430*/  SYNCS.PHASECHK.TRANS64.TRYWAIT P0, [UR5], R3 ;  /* 0x00000003ff0075a7 */ /* 0x000e640008001105 */
[----:B-1----:R-:W-:Y:S05]  /*2440*/  @!P0 BRA `(.L_x_38) ;  /* 0x0000006c000c8947 */ /* 0x002fea0003800000 */
.L_x_140:
[----:B------:R-:W-:-:S04]  /*2450*/  UIADD3 UR6, UPT, UPT, UR6, 0x1, URZ ;  /* 0x0000000106067890 */ /* 0x000fc8000fffe0ff */
[----:B------:R-:W-:-:S04]  /*2460*/  UISETP.NE.AND UP0, UPT, UR6, 0x4, UPT ;  /* 0x000000040600788c */ /* 0x000fc8000bf05270 */
[----:B------:R-:W-:Y:S02]  /*2470*/  USEL UR5, URZ, 0x1, UP0 ;  /* 0x00000001ff057887 */ /* 0x000fe40008000000 */
[----:B------:R-:W-:-:S04]  /*2480*/  USEL UR6, UR6, URZ, UP0 ;  /* 0x000000ff06067287 */ /* 0x000fc80008000000 */
[----:B------:R-:W-:Y:S01]  /*2490*/  ULEA UR6, UR6, UR4, 0x3 ;  /* 0x0000000406067291 */ /* 0x000fe2000f8e18ff */
[----:B------:R-:W-:-:S04]  /*24a0*/  LOP3.LUT R2, R2, UR5, RZ, 0x3c, !PT ;  /* 0x0000000502027c12 */ /* 0x000fc8000f8e3cff */
[----:B------:R-:W-:Y:S01]  /*24b0*/  SHF.L.U32 R2, R2, 0x1f, RZ ;  /* 0x0000001f02027819 */ /* 0x000fe200000006ff */
[----:B-1--4-:R-:W-:-:S07]  /*24c0*/  IMAD.U32 R0, RZ, RZ, UR6 ;  /* 0x00000006ff007e24 */ /* 0x012fce000f8e00ff */
.L_x_39:
[----:B-1----:R1:W2:Y:S02]  /*24d0*/  SYNCS.PHASECHK.TRANS64.TRYWAIT P0, [R0+URZ], R2 ;  /* 0x00000002000075a7 */ /* 0x0022a400080011ff */
[----:B--2---:R-:W-:Y:S05]  /*24e0*/  @!P0 NANOSLEEP.SYNCS 0x989680 ;  /* 0x009896800000895d */ /* 0x004fea0003900000 */
[----:B------:R-:W2:Y:S02]  /*24f0*/  @!P0 SYNCS.PHASECHK.TRANS64 P0, [R0+URZ], R2 ;  /* 0x00000002000085a7 */ /* 0x000ea400080010ff */
[----:B--2---:R-:W-:Y:S05]  /*2500*/  @P0 EXIT ;  /* 0x000000000000094d */ /* 0x004fea0003800000 */
[----:B------:R-:W-:Y:S05]  /*2510*/  BRA `(.L_x_39) ;  /* 0xfffffffc00ec7947 */ /* 0x000fea000383ffff */
.L_x_17:
[----:B------:R-:W-:-:S04]  /*2520*/  UISETP.NE.AND UP1, UPT, UR37, URZ, UPT ;  /* 0x000000ff2500728c */ /* 0x000fc8000bf25270 */
[----:B------:R-:W-:-:S09]  /*2530*/  UISETP.NE.OR UP1, UPT, UR8, 0x1, UP1 ;  /* 0x000000010800788c */ /* 0x000fd20008f25670 */
[----:B------:R-:W-:Y:S05]  /*2540*/  BRA.U UP1, `(.L_x_40) ;  /* 0x0000000501487547 */ /* 0x000fea000b800000 */
[----:B------:R-:W-:Y:S01]  /*2550*/  ISETP.NE.AND P2, PT, R2, RZ, PT ;  /* 0x000000ff0200720c */ /* 0x000fe20003f45270 */
[----:B------:R-:W-:Y:S01]  /*2560*/  IMAD.MOV.U32 R12, RZ, RZ, 0x1 ;  /* 0x00000001ff0c7424 */ /* 0x000fe200078e00ff */
[----:B------:R-:W-:Y:S02]  /*2570*/  CS2R R10, SRZ ;  /* 0x00000000000a7805 */ /* 0x000fe4000001ff00 */
[----:B------:R-:W-:Y:S01]  /*2580*/  CS2R R8, SRZ ;  /* 0x0000000000087805 */ /* 0x000fe2000001ff00 */
[----:B------:R-:W-:Y:S01]  /*2590*/  UMOV UR4, 0x400 ;  /* 0x0000040000047882 */ /* 0x000fe20000000000 */
[----:B------:R-:W-:Y:S01]  /*25a0*/  UMOV UR6, URZ ;  /* 0x000000ff00067c82 */ /* 0x000fe20008000000 */
[----:B------:R-:W-:-:S12]  /*25b0*/  ULEA UR37, UR37, UR4, 0x18 ;  /* 0x0000000425257291 */ /* 0x000fd8000f8ec0ff */
.L_x_44:
[----:B------:R-:W-:Y:S02]  /*25c0*/  LEA R0, R8, UR37, 0x3 ;  /* 0x0000002508007c11 */ /* 0x000fe4000f8e18ff */
[----:B------:R-:W-:-:S03]  /*25d0*/  SHF.L.U32 R4, R9, 0x1f, RZ ;  /* 0x0000001f09047819 */ /* 0x000fc600000006ff */
[----:B------:R-:W-:Y:S01]  /*25e0*/  VIADD R5, R0, 0x100 ;  /* 0x0000010000057836 */ /* 0x000fe20000000000 */
[----:B------:R-:W1:Y:S02]  /*25f0*/  SYNCS.PHASECHK.TRANS64.TRYWAIT P0, [R0+URZ+0xf0], R4 ;  /* 0x0000f004000075a7 */ /* 0x000e6400080011ff */
[----:B-1----:R-:W-:Y:S05]  /*2600*/  @!P0 BRA `(.L_x_41) ;  /* 0x0000006800b48947 */ /* 0x002fea0003800000 */
.L_x_141:
[----:B------:R-:W-:Y:S01]  /*2610*/  ULEA UR5, UR6, UR37, 0x3 ;  /* 0x0000002506057291 */ /* 0x000fe2000f8e18ff */
[----:B-1----:R-:W-:Y:S01]  /*2620*/  PRMT R0, RZ, 0x654, R5 ;  /* 0x00000654ff007816 */ /* 0x002fe20000000005 */
[----:B------:R-:W-:Y:S01]  /*2630*/  @!P2 IMAD.MOV.U32 R4, RZ, RZ, 0x10 ;  /* 0x00000010ff04a424 */ /* 0x000fe200078e00ff */
[----:B------:R-:W-:Y:S01]  /*2640*/  SHF.L.U32 R5, R12, 0x1f, RZ ;  /* 0x0000001f0c057819 */ /* 0x000fe200000006ff */
[----:B------:R-:W-:Y:S01]  /*2650*/  UIADD3 UR4, UPT, UPT, UR5, 0x90, URZ ;  /* 0x0000009005047890 */ /* 0x000fe2000fffe0ff */
[----:B------:R1:W-:Y:S05]  /*2660*/  SYNCS.ARRIVE.TRANS64.RED.A1T0 RZ, [R0+URZ], RZ ;  /* 0x000000ff00ff79a7 */ /* 0x0003ea00081004ff */
[----:B------:R-:W-:Y:S01]  /*2670*/  IMAD.U32 R6, RZ, RZ, UR4 ;  /* 0x00000004ff067e24 */ /* 0x000fe2000f8e00ff */
[----:B------:R-:W2:Y:S04]  /*2680*/  SYNCS.PHASECHK.TRANS64.TRYWAIT P0, [UR5+0xa0], R5 ;  /* 0x0000a005ff0075a7 */ /* 0x000ea80008001105 */
[----:B------:R-:W-:Y:S01]  /*2690*/  PRMT R6, R2, 0x654, R6 ;  /* 0x0000065402067816 */ /* 0x000fe20000000006 */
[----:B-12---:R-:W-:Y:S06]  /*26a0*/  @!P0 BRA `(.L_x_42) ;  /* 0x0000006800a08947 */ /* 0x006fec0003800000 */
.L_x_143:
[----:B------:R-:W-:Y:S01]  /*26b0*/  ULEA UR4, UR6, UR37, 0x4 ;  /* 0x0000002506047291 */ /* 0x000fe2000f8e20ff */
[----:B------:R-:W-:Y:S01]  /*26c0*/  SEL R3, R6, R3, !P2 ;  /* 0x0000000306037207 */ /* 0x000fe20005000000 */
[----:B------:R-:W-:Y:S01]  /*26d0*/  UIADD3 UR5, UPT, UPT, UR5, 0x90, URZ ;  /* 0x0000009005057890 */ /* 0x000fe2000fffe0ff */
[----:B-1----:R-:W-:Y:S01]  /*26e0*/  LEA R0, R11, UR37, 0x3 ;  /* 0x000000250b007c11 */ /* 0x002fe2000f8e18ff */
[----:B------:R-:W-:Y:S01]  /*26f0*/  UIADD3 UR4, UPT, UPT, UR4, 0x120, URZ ;  /* 0x0000012004047890 */ /* 0x000fe2000fffe0ff */
[----:B------:R1:W-:Y:S01]  /*2700*/  @!P2 SYNCS.ARRIVE.TRANS64.RED RZ, [R3+URZ], R4 ;  /* 0x0000000403ffa9a7 */ /* 0x0003e200080004ff */
[----:B------:R-:W-:Y:S01]  /*2710*/  UIADD3 UR6, UPT, UPT, UR6, 0x1, URZ ;  /* 0x0000000106067890 */ /* 0x000fe2000fffe0ff */
[----:B------:R-:W-:-:S03]  /*2720*/  VIADD R8, R8, 0x1 ;  /* 0x0000000108087836 */ /* 0x000fc60000000000 */
[----:B------:R-:W-:Y:S02]  /*2730*/  UISETP.NE.AND UP0, UPT, UR6, 0x2, UPT ;  /* 0x000000020600788c */ /* 0x000fe4000bf05270 */
[----:B------:R-:W-:Y:S01]  /*2740*/  ISETP.NE.AND P0, PT, R8, 0x2, PT ;  /* 0x000000020800780c */ /* 0x000fe20003f05270 */
[----:B------:R-:W-:Y:S06]  /*2750*/  UGETNEXTWORKID.BROADCAST [UR4], [UR5] ;  /* 0x00000000040073ca */ /* 0x000fec0008000100 */
[----:B------:R-:W-:Y:S02]  /*2760*/  USEL UR4, URZ, 0x1, UP0 ;  /* 0x00000001ff047887 */ /* 0x000fe40008000000 */
[----:B------:R-:W-:-:S04]  /*2770*/  USEL UR6, UR6, URZ, UP0 ;  /* 0x000000ff06067287 */ /* 0x000fc80008000000 */
[----:B------:R-:W-:Y:S02]  /*2780*/  LOP3.LUT R12, R12, UR4, RZ, 0x3c, !PT ;  /* 0x000000040c0c7c12 */ /* 0x000fe4000f8e3cff */
[----:B-1----:R-:W-:-:S04]  /*2790*/  SHF.L.U32 R4, R10, 0x1f, RZ ;  /* 0x0000001f0a047819 */ /* 0x002fc800000006ff */
[----:B------:R-:W1:Y:S02]  /*27a0*/  SYNCS.PHASECHK.TRANS64.TRYWAIT P1, [R0+URZ+0x90], R4 ;  /* 0x00009004000075a7 */ /* 0x000e6400080211ff */
[----:B-1----:R-:W-:Y:S05]  /*27b0*/  @!P1 BRA `(.L_x_43) ;  /* 0x0000006800749947 */ /* 0x002fea0003800000 */
.L_x_144:
[C---:B-1----:R-:W-:Y:S01]  /*27c0*/  LEA R4, R11.reuse, UR37, 0x4 ;  /* 0x000000250b047c11 */ /* 0x042fe2000f8e20ff */
[----:B------:R-:W-:Y:S01]  /*27d0*/  VIADD R0, R0, 0xa0 ;  /* 0x000000a000007836 */ /* 0x000fe20000000000 */
[----:B------:R-:W-:Y:S01]  /*27e0*/  SEL R8, R8, RZ, P0 ;  /* 0x000000ff08087207 */ /* 0x000fe20000000000 */
[----:B------:R-:W-:-:S03]  /*27f0*/  VIADD R11, R11, 0x1 ;  /* 0x000000010b0b7836 */ /* 0x000fc60000000000 */
[----:B------:R-:W1:Y:S01]  /*2800*/  LDS.128 R4, [R4+0x120] ;  /* 0x0001200004047984 */ /* 0x000e620000000c00 */
[----:B------:R-:W-:Y:S02]  /*2810*/  PRMT R0, RZ, 0x654, R0 ;  /* 0x00000654ff007816 */ /* 0x000fe40000000000 */
[C---:B------:R-:W-:Y:S01]  /*2820*/  ISETP.NE.AND P1, PT, R11.reuse, 0x2, PT ;  /* 0x000000020b00780c */ /* 0x040fe20003f25270 */
[----:B------:R-:W-:Y:S01]  /*2830*/  @!PT LDS RZ, [RZ] ;  /* 0x00000000fffff984 */ /* 0x000fe20000000800 */
[----:B------:R-:W-:Y:S01]  /*2840*/  @!PT LDS RZ, [RZ] ;  /* 0x00000000fffff984 */ /* 0x000fe20000000800 */
[----:B------:R-:W-:Y:S01]  /*2850*/  @!PT LDS RZ, [RZ] ;  /* 0x00000000fffff984 */ /* 0x000fe20000000800 */
[----:B------:R-:W-:Y:S01]  /*2860*/  @!PT LDS RZ, [RZ] ;  /* 0x00000000fffff984 */ /* 0x000fe20000000800 */
[----:B------:R2:W-:Y:S06]  /*2870*/  MEMBAR.ALL.CTA ;  /* 0x0000000000007992 */ /* 0x0005ec0000008000 */
[----:B--2---:R-:W2:Y:S01]  /*2880*/  FENCE.VIEW.ASYNC.S ;  /* 0x00000000000073c6 */ /* 0x004ea20000000000 */
[----:B------:R-:W-:Y:S01]  /*2890*/  SEL R11, R11, RZ, P1 ;  /* 0x000000ff0b0b7207 */ /* 0x000fe20000800000 */
[----:B--2---:R2:W-:Y:S01]  /*28a0*/  SYNCS.ARRIVE.TRANS64.RED.A1T0 RZ, [R0+URZ], RZ ;  /* 0x000000ff00ff79a7 */ /* 0x0045e200081004ff */
[----:B-1----:R-:W-:-:S02]  /*28b0*/  LOP3.LUT P3, RZ, R6, 0x1, RZ, 0xc0, !PT ;  /* 0x0000000106ff7812 */ /* 0x002fc4000786c0ff */
[----:B------:R-:W-:-:S04]  /*28c0*/  SEL R4, RZ, 0x1, P1 ;  /* 0x00000001ff047807 */ /* 0x000fc80000800000 */
[----:B------:R-:W-:Y:S02]  /*28d0*/  LOP3.LUT R10, R10, R4, RZ, 0x3c, !PT ;  /* 0x000000040a0a7212 */ /* 0x000fe400078e3cff */
[----:B--2---:R-:W-:-:S04]  /*28e0*/  SEL R0, RZ, 0x1, P0 ;  /* 0x00000001ff007807 */ /* 0x004fc80000000000 */
[----:B------:R-:W-:Y:S01]  /*28f0*/  LOP3.LUT R9, R9, R0, RZ, 0x3c, !PT ;  /* 0x0000000009097212 */ /* 0x000fe200078e3cff */
[----:B------:R-:W-:Y:S06]  /*2900*/  @P3 BRA `(.L_x_44) ;  /* 0xfffffffc002c3947 */ /* 0x000fec000383ffff */
[----:B------:R-:W-:Y:S01]  /*2910*/  ULEA UR5, UR6, UR37, 0x3 ;  /* 0x0000002506057291 */ /* 0x000fe2000f8e18ff */
[----:B------:R-:W-:-:S08]  /*2920*/  SHF.L.U32 R2, R12, 0x1f, RZ ;  /* 0x0000001f0c027819 */ /* 0x000fd000000006ff */
[----:B------:R-:W1:Y:S02]  /*2930*/  SYNCS.PHASECHK.TRANS64 P0, [UR5+0xa0], R2 ;  /* 0x0000a002ff0075a7 */ /* 0x000e640008001005 */
[----:B-1----:R-:W-:Y:S05]  /*2940*/  @P0 BRA `(.L_x_45) ;  /* 0x0000000000080947 */ /* 0x002fea0003800000 */
[----:B------:R-:W1:Y:S02]  /*2950*/  SYNCS.PHASECHK.TRANS64.TRYWAIT P0, [UR5+0xa0], R2 ;  /* 0x0000a002ff0075a7 */ /* 0x000e640008001105 */
[----:B-1----:R-:W-:Y:S05]  /*2960*/  @!P0 BRA `(.L_x_46) ;  /* 0x00000068001c8947 */ /* 0x002fea0003800000 */
.L_x_45:
[----:B------:R-:W-:-:S04]  /*2970*/  UIADD3 UR4, UPT, UPT, UR6, 0x1, URZ ;  /* 0x0000000106047890 */ /* 0x000fc8000fffe0ff */
[----:B------:R-:W-:-:S04]  /*2980*/  UISETP.NE.AND UP0, UPT, UR4, 0x2, UPT ;  /* 0x000000020400788c */ /* 0x000fc8000bf05270 */
[----:B------:R-:W-:Y:S02]  /*2990*/  USEL UR7, URZ, 0x1, UP0 ;  /* 0x00000001ff077887 */ /* 0x000fe40008000000 */
[----:B------:R-:W-:-:S04]  /*29a0*/  USEL UR4, UR4, URZ, UP0 ;  /* 0x000000ff04047287 */ /* 0x000fc80008000000 */
[----:B------:R-:W-:Y:S01]  /*29b0*/  ULEA UR4, UR4, UR37, 0x3 ;  /* 0x0000002504047291 */ /* 0x000fe2000f8e18ff */
[----:B-1----:R-:W-:-:S04]  /*29c0*/  LOP3.LUT R2, R12, UR7, RZ, 0x3c, !PT ;  /* 0x000000070c027c12 */ /* 0x002fc8000f8e3cff */
[----:B------:R-:W-:-:S04]  /*29d0*/  SHF.L.U32 R0, R2, 0x1f, RZ ;  /* 0x0000001f02007819 */ /* 0x000fc800000006ff */
[----:B------:R-:W1:Y:S02]  /*29e0*/  SYNCS.PHASECHK.TRANS64 P0, [UR4+0xa0], R0 ;  /* 0x0000a000ff0075a7 */ /* 0x000e640008001004 */
[----:B-1----:R-:W-:Y:S05]  /*29f0*/  @P0 EXIT ;  /* 0x000000000000094d */ /* 0x002fea0003800000 */
[----:B------:R-:W-:Y:S02]  /*2a00*/  SHF.L.U32 R2, R2, 0x1f, RZ ;  /* 0x0000001f02027819 */ /* 0x000fe400000006ff */
[----:B------:R-:W-:-:S07]  /*2a10*/  MOV R0, UR4 ;  /* 0x0000000400007c02 */ /* 0x000fce0008000f00 */
.L_x_47:
[----:B-1----:R1:W2:Y:S02]  /*2a20*/  SYNCS.PHASECHK.TRANS64.TRYWAIT P0, [R0+URZ+0xa0], R2 ;  /* 0x0000a002000075a7 */ /* 0x0022a400080011ff */
[----:B--2---:R-:W-:Y:S05]  /*2a30*/  @!P0 NANOSLEEP.SYNCS 0x989680 ;  /* 0x009896800000895d */ /* 0x004fea0003900000 */
[----:B------:R-:W2:Y:S02]  /*2a40*/  @!P0 SYNCS.PHASECHK.TRANS64 P0, [R0+URZ+0xa0], R2 ;  /* 0x0000a002000085a7 */ /* 0x000ea400080010ff */
[----:B--2---:R-:W-:Y:S05]  /*2a50*/  @P0 EXIT ;  /* 0x000000000000094d */ /* 0x004fea0003800000 */
[----:B------:R-:W-:Y:S05]  /*2a60*/  BRA `(.L_x_47) ;  /* 0xfffffffc00ec7947 */ /* 0x000fea000383ffff */
.L_x_40:
[----:B------:R-:W-:-:S09]  /*2a70*/  UISETP.NE.AND UP1, UPT, UR8, URZ, UPT ;  /* 0x000000ff0800728c */ /* 0x000fd2000bf25270 */
[----:B------:R-:W-:Y:S05]  /*2a80*/  BRA.U UP1, `(.L_x_48) ;  /* 0x0000000d01cc7547 */ /* 0x000fea000b800000 */
[----:B------:R-:W-:Y:S01]  /*2a90*/  UMOV UR4, 0x40 ;  /* 0x0000004000047882 */ /* 0x000fe20000000000 */
[----:B------:R-:W-:Y:S01]  /*2aa0*/  NOP ;  /* 0x0000000000007918 */ /* 0x000fe20000000000 */
[----:B------:R-:W-:Y:S01]  /*2ab0*/  ULEA UR4, UR37, UR4, 0x18 ;  /* 0x0000000425047291 */ /* 0x000fe2000f8ec0ff */
[----:B------:R-:W-:Y:S02]  /*2ac0*/  UMOV UR5, 0x400 ;  /* 0x0000040000057882 */ /* 0x000fe40000000000 */
[----:B------:R-:W-:-:S06]  /*2ad0*/  ULEA UR37, UR37, UR5, 0x18 ;  /* 0x0000000525257291 */ /* 0x000fcc000f8ec0ff */
[----:B------:R-:W1:Y:S02]  /*2ae0*/  LDS.U8 R0, [UR4+0x1c] ;  /* 0x00001c04ff007984 */ /* 0x000e640008000000 */
[----:B-1----:R-:W-:-:S13]  /*2af0*/  ISETP.NE.AND P0, PT, R0, RZ, PT ;  /* 0x000000ff0000720c */ /* 0x002fda0003f05270 */
[----:B------:R-:W-:Y:S05]  /*2b00*/  @P0 BRA `(.L_x_49) ;  /* 0x0000000000580947 */ /* 0x000fea0003800000 */
[----:B------:R-:W-:-:S13]  /*2b10*/  ELECT P0, URZ, PT ;  /* 0x0000000000ff782f */ /* 0x000fda0003800000 */
[----:B------:R-:W-:Y:S05]  /*2b20*/  @!P0 BRA `(.L_x_50) ;  /* 0x0000000000608947 */ /* 0x000fea0003800000 */
[----:B------:R-:W-:Y:S01]  /*2b30*/  UMOV UR5, 0x10 ;  /* 0x0000001000057882 */ /* 0x000fe20000000000 */
[----:B------:R-:W-:Y:S01]  /*2b40*/  HFMA2 R0, -RZ, RZ, 0, 5.9604644775390625e-08 ;  /* 0x00000001ff007431 */ /* 0x000fe200000001ff */
[----:B------:R-:W-:-:S03]  /*2b50*/  MOV R2, 0xffff ;  /* 0x0000ffff00027802 */ /* 0x000fc60000000f00 */
[----:B------:R-:W-:Y:S04]  /*2b60*/  DEPBAR.LE SB1, 0x36 ;  /* 0x00009d800000791a */ /* 0x000fe80000000000 */
[----:B------:R-:W1:Y:S02]  /*2b70*/  UTCATOMSWS.FIND_AND_SET.ALIGN UP0, UR5, UR5 ;  /* 0x00000005000575e3 */ /* 0x000e640008000800 */
[----:B-1----:R-:W-:Y:S01]  /*2b80*/  MOV R3, UR5 ;  /* 0x0000000500037c02 */ /* 0x002fe20008000f00 */
[----:B------:R-:W-:Y:S06]  /*2b90*/  BRA.U UP0, `(.L_x_51) ;  /* 0x0000000100187547 */ /* 0x000fec000b800000 */
.L_x_52:
[----:B------:R-:W-:Y:S05]  /*2ba0*/  NANOSLEEP 0x64 ;  /* 0x000000640000795d */ /* 0x000fea0003800000 */
[----:B------:R-:W-:-:S05]  /*2bb0*/  UMOV UR5, 0x10 ;  /* 0x0000001000057882 */ /* 0x000fca0000000000 */
[----:B------:R-:W-:Y:S04]  /*2bc0*/  DEPBAR.LE SB1, 0x36 ;  /* 0x00009d800000791a */ /* 0x000fe80000000000 */
[----:B------:R-:W1:Y:S02]  /*2bd0*/  UTCATOMSWS.FIND_AND_SET.ALIGN UP0, UR5, UR5 ;  /* 0x00000005000575e3 */ /* 0x000e640008000800 */
[----:B-1----:R-:W-:Y:S01]  /*2be0*/  MOV R3, UR5 ;  /* 0x0000000500037c02 */ /* 0x002fe20008000f00 */
[----:B------:R-:W-:Y:S05]  /*2bf0*/  BRA.U !UP0, `(.L_x_52) ;  /* 0xfffffffd08e87547 */ /* 0x000fea000b83ffff */
.L_x_51:
[-C--:B------:R-:W-:Y:S02]  /*2c00*/  SHF.L.U32 R2, R2, R3.reuse, RZ ;  /* 0x0000000302027219 */ /* 0x080fe400000006ff */
[----:B------:R-:W-:Y:S01]  /*2c10*/  SHF.L.U32 R0, R0, R3, RZ ;  /* 0x0000000300007219 */ /* 0x000fe200000006ff */
[----:B------:R-:W-:Y:S02]  /*2c20*/  IMAD.SHL.U32 R3, R3, 0x20, RZ ;  /* 0x0000002003037824 */ /* 0x000fe400078e00ff */
[----:B------:R1:W-:Y:S04]  /*2c30*/  ATOMS.OR RZ, [UR4+0x14], R2 ;  /* 0x00001402ffff798c */ /* 0x0003e8000b000004 */
[----:B------:R1:W-:Y:S04]  /*2c40*/  ATOMS.OR RZ, [UR4+0x18], R0 ;  /* 0x00001800ffff798c */ /* 0x0003e8000b000004 */
[----:B------:R1:W-:Y:S01]  /*2c50*/  STS [UR37+0x140], R3 ;  /* 0x00014003ff007988 */ /* 0x0003e20008000825 */
[----:B------:R-:W-:Y:S05]  /*2c60*/  BRA `(.L_x_50) ;  /* 0x0000000000107947 */ /* 0x000fea0003800000 */
.L_x_49:
[----:B------:R-:W-:Y:S02]  /*2c70*/  MOV R0, 0xffffffff ;  /* 0xffffffff00007802 */ /* 0x000fe40000000f00 */
[----:B------:R-:W-:-:S03]  /*2c80*/  MOV R2, 0x2cb0 ;  /* 0x00002cb000027802 */ /* 0x000fc60000000f00 */
[----:B------:R1:W-:Y:S04]  /*2c90*/  STS [UR37+0x140], R0 ;  /* 0x00014000ff007988 */ /* 0x0003e80008000825 */
[----:B-1-3-5:R-:W-:Y:S05]  /*2ca0*/  CALL.REL.NOINC `($__internal_1_$__cuda_sm10x_tcgen05_guardrail_trap_phase_invalid_during_alloc) ;  /* 0x0000006c00647944 */ /* 0x02afea0003c00000 */
.L_x_50:
[----:B------:R-:W-:Y:S05]  /*2cb0*/  WARPSYNC.ALL ;  /* 0x0000000000007948 */ /* 0x000fea0003800000 */
[----:B------:R-:W2:Y:S01]  /*2cc0*/  S2UR UR5, SR_CgaCtaId ;  /* 0x00000000000579c3 */ /* 0x000ea20000008800 */
[----:B------:R-:W-:Y:S01]  /*2cd0*/  UMOV UR4, 0x400 ;  /* 0x0000040000047882 */ /* 0x000fe20000000000 */
[----:B------:R-:W-:-:S06]  /*2ce0*/  NOP ;  /* 0x0000000000007918 */ /* 0x000fcc0000000000 */
[----:B------:R-:W-:Y:S06]  /*2cf0*/  BAR.ARV 0x6, 0xa0 ;  /* 0x0182800000007b1d */ /* 0x000fec0000002000 */
[----:B------:R-:W4:Y:S01]  /*2d00*/  LDCU UR7, c[0x0][0x38c] ;  /* 0x00007180ff0777ac */ /* 0x000f220008000800 */
[----:B------:R-:W-:Y:S01]  /*2d10*/  IMAD.MOV.U32 R11, RZ, RZ, 0x1 ;  /* 0x00000001ff0b7424 */ /* 0x000fe200078e00ff */
[----:B------:R-:W-:Y:S01]  /*2d20*/  CS2R R8, SRZ ;  /* 0x0000000000087805 */ /* 0x000fe2000001ff00 */
[----:B------:R-:W-:Y:S01]  /*2d30*/  IMAD.MOV.U32 R10, RZ, RZ, RZ ;  /* 0x000000ffff0a7224 */ /* 0x000fe200078e00ff */
[----:B------:R-:W3:Y:S01]  /*2d40*/  LDCU UR6, c[0x0][0x38c] ;  /* 0x00007180ff0677ac */ /* 0x000ee20008000800 */
[----:B------:R-:W-:Y:S01]  /*2d50*/  UMOV UR15, URZ ;  /* 0x000000ff000f7c82 */ /* 0x000fe20008000000 */
[----:B------:R-:W-:Y:S01]  /*2d60*/  UMOV UR14, URZ ;  /* 0x000000ff000e7c82 */ /* 0x000fe20008000000 */
[----:B--2---:R-:W-:Y:S01]  /*2d70*/  ULEA UR5, UR5, UR4, 0x18 ;  /* 0x0000000405057291 */ /* 0x004fe2000f8ec0ff */
[----:B------:R-:W-:Y:S01]  /*2d80*/  UMOV UR24, 0x0 ;  /* 0x0000000000187882 */ /* 0x000fe20000000000 */
[----:B------:R-:W-:-:S02]  /*2d90*/  UMOV UR25, 0x4400490 ;  /* 0x0440049000197882 */ /* 0x000fc40000000000 */
[----:B------:R-:W-:Y:S02]  /*2da0*/  UIADD3 UR10, UPT, UPT, UR5, 0x8800, URZ ;  /* 0x00008800050a7890 */ /* 0x000fe4000fffe0ff */
[----:B------:R-:W-:Y:S02]  /*2db0*/  UIADD3 UR11, UPT, UPT, UR5, 0x10800, URZ ;  /* 0x00010800050b7890 */ /* 0x000fe4000fffe0ff */
[----:B----4-:R-:W-:Y:S01]  /*2dc0*/  UIADD3 UR7, UPT, UPT, UR7, 0x3f, URZ ;  /* 0x0000003f07077890 */ /* 0x010fe2000fffe0ff */
[----:B-1----:R-:W1:Y:S01]  /*2dd0*/  LDS R0, [UR5+0x140] ;  /* 0x00014005ff007984 */ /* 0x002e620008000800 */
[----:B------:R-:W-:Y:S02]  /*2de0*/  USHF.R.U32.HI UR10, URZ, 0x4, UR10 ;  /* 0x00000004ff0a7899 */ /* 0x000fe4000801160a */
[----:B------:R-:W-:Y:S02]  /*2df0*/  USHF.R.S32.HI UR4, URZ, 0x1f, UR7 ;  /* 0x0000001fff047899 */ /* 0x000fe40008011407 */
[----:B------:R-:W-:-:S02]  /*2e00*/  USHF.R.U32.HI UR11, URZ, 0x4, UR11 ;  /* 0x00000004ff0b7899 */ /* 0x000fc4000801160b */
[----:B------:R-:W-:Y:S02]  /*2e10*/  ULEA.HI UR4, UR4, UR7, URZ, 0x6 ;  /* 0x0000000704047291 */ /* 0x000fe4000f8f30ff */
[----:B------:R-:W-:Y:S02]  /*2e20*/  ULOP3.LUT UR10, UR10, 0x3fff, URZ, 0xc0, !UPT ;  /* 0x00003fff0a0a7892 */ /* 0x000fe4000f8ec0ff */
[----:B------:R-:W-:Y:S02]  /*2e30*/  USHF.R.S32.HI UR4, URZ, 0x6, UR4 ;  /* 0x00000006ff047899 */ /* 0x000fe40008011404 */
[----:B------:R-:W-:Y:S02]  /*2e40*/  ULOP3.LUT UR11, UR11, 0x3fff, URZ, 0xc0, !UPT ;  /* 0x00003fff0b0b7892 */ /* 0x000fe4000f8ec0ff */
[----:B------:R-:W-:Y:S01]  /*2e50*/  UISETP.LT.AND UP0, UPT, UR4, 0x1, UPT ;  /* 0x000000010400788c */ /* 0x000fe2000bf01270 */
[----:B------:R-:W-:Y:S01]  /*2e60*/  UMOV UR22, 0x0 ;  /* 0x0000000000167882 */ /* 0x000fe20000000000 */
[----:B------:R-:W-:-:S02]  /*2e70*/  UMOV UR23, 0x4400490 ;  /* 0x0440049000177882 */ /* 0x000fc40000000000 */
[----:B------:R-:W-:Y:S02]  /*2e80*/  USEL UR9, UR4, 0x1, !UP0 ;  /* 0x0000000104097887 */ /* 0x000fe4000c000000 */
[----:B------:R-:W-:Y:S02]  /*2e90*/  ULOP3.LUT UR10, UR10, 0x10000, URZ, 0xfc, !UPT ;  /* 0x000100000a0a7892 */ /* 0x000fe4000f8efcff */
[----:B------:R-:W-:Y:S02]  /*2ea0*/  ULOP3.LUT UR11, UR11, 0x10000, URZ, 0xfc, !UPT ;  /* 0x000100000b0b7892 */ /* 0x000fe4000f8efcff */
[----:B------:R-:W-:Y:S02]  /*2eb0*/  UIADD3 UR9, UPT, UPT, -UR9, URZ, URZ ;  /* 0x000000ff09097290 */ /* 0x000fe4000fffe1ff */
[----:B---3--:R-:W-:Y:S01]  /*2ec0*/  UISETP.GE.AND UP3, UPT, UR6, 0x1, UPT ;  /* 0x000000010600788c */ /* 0x008fe2000bf66270 */
[----:B------:R-:W-:Y:S01]  /*2ed0*/  UMOV UR20, 0x0 ;  /* 0x0000000000147882 */ /* 0x000fe20000000000 */
[----:B------:R-:W-:Y:S01]  /*2ee0*/  UMOV UR21, 0x4400490 ;  /* 0x0440049000157882 */ /* 0x000fe20000000000 */
[----:B------:R-:W-:Y:S01]  /*2ef0*/  UMOV UR18, 0x0 ;  /* 0x0000000000127882 */ /* 0x000fe20000000000 */
[----:B------:R-:W-:Y:S01]  /*2f00*/  UMOV UR19, 0x4400490 ;  /* 0x0440049000137882 */ /* 0x000fe20000000000 */
[----:B-1----:R-:W-:-:S15]  /*2f10*/  R2UR UR16, R0 ;  /* 0x00000000001072ca */ /* 0x002fde00000e0000 */
.L_x_59:
[----:B------:R-:W-:Y:S02]  /*2f20*/  LEA R0, R10, UR5, 0x3 ;  /* 0x000000050a007c11 */ /* 0x000fe4000f8e18ff */
[----:B------:R-:W-:Y:S02]  /*2f30*/  SHF.L.U32 R2, R9, 0x1f, RZ ;  /* 0x0000001f09027819 */ /* 0x000fe400000006ff */
[----:B------:R-:W-:Y:S01]  /*2f40*/  PLOP3.LUT P0, PT, PT, PT, UP3, 0x80, 0x8 ;  /* 0x000000000008781c */ /* 0x000fe20003f0f038 */
[----:B------:R-:W-:Y:S01]  /*2f50*/  VIADD R3, R0, 0xa0 ;  /* 0x000000a000037836 */ /* 0x000fe20000000000 */
[----:B-1----:R-:W1:Y:S02]  /*2f60*/  SYNCS.PHASECHK.TRANS64.TRYWAIT P1, [R0+URZ+0x90], R2 ;  /* 0x00009002000075a7 */ /* 0x002e6400080211ff */
[----:B-1-3--:R-:W-:Y:S09]  /*2f70*/  @!P1 BRA `(.L_x_53) ;  /* 0x0000006000b09947 */ /* 0x00aff20003800000 */
.L_x_146:
[----:B------:R-:W-:Y:S01]  /*2f80*/  LEA R4, R10, UR5, 0x4 ;  /* 0x000000050a047c11 */ /* 0x000fe2000f8e20ff */
[----:B------:R-:W-:Y:S01]  /*2f90*/  @UP3 ULEA UR6, UR14, UR5, 0x3 ;  /* 0x000000050e063291 */ /* 0x000fe2000f8e18ff */
[----:B------:R-:W-:Y:S01]  /*2fa0*/  PLOP3.LUT P2, PT, PT, PT, PT, 0x80, 0x8 ;  /* 0x000000000008781c */ /* 0x000fe20003f4f070 */
[----:B------:R-:W-:Y:S01]  /*2fb0*/  ULEA UR7, UR15, UR5, 0x3 ;  /* 0x000000050f077291 */ /* 0x000fe2000f8e18ff */
[----:B------:R-:W-:Y:S02]  /*2fc0*/  PRMT R3, RZ, 0x654, R3 ;  /* 0x00000654ff037816 */ /* 0x000fe40000000003 */
[----:B------:R-:W2:Y:S01]  /*2fd0*/  LDS.128 R4, [R4+0x120] ;  /* 0x0001200004047984 */ /* 0x000ea20000000c00 */
[----:B-1----:R-:W-:Y:S02]  /*2fe0*/  @P0 SHF.L.U32 R2, R8, 0x1f, RZ ;  /* 0x0000001f08020819 */ /* 0x002fe400000006ff */
[----:B------:R-:W-:Y:S01]  /*2ff0*/  SHF.L.U32 R0, R11, 0x1f, RZ ;  /* 0x0000001f0b007819 */ /* 0x000fe200000006ff */
[----:B------:R-:W-:Y:S01]  /*3000*/  @!PT LDS RZ, [RZ] ;  /* 0x00000000fffff984 */ /* 0x000fe20000000800 */
[----:B------:R-:W-:Y:S01]  /*3010*/  @!PT LDS RZ, [RZ] ;  /* 0x00000000fffff984 */ /* 0x000fe20000000800 */
[----:B------:R-:W-:Y:S01]  /*3020*/  @!PT LDS RZ, [RZ] ;  /* 0x00000000fffff984 */ /* 0x000fe20000000800 */
[----:B------:R-:W-:Y:S01]  /*3030*/  @!PT LDS RZ, [RZ] ;  /* 0x00000000fffff984 */ /* 0x000fe20000000800 */
[----:B------:R1:W-:Y:S06]  /*3040*/  MEMBAR.ALL.CTA ;  /* 0x0000000000007992 */ /* 0x0003ec0000008000 */
[----:B-1----:R-:W1:Y:S02]  /*3050*/  FENCE.VIEW.ASYNC.S ;  /* 0x00000000000073c6 */ /* 0x002e640000000000 */
[----:B-1----:R1:W-:Y:S01]  /*3060*/  SYNCS.ARRIVE.TRANS64.RED.A1T0 RZ, [R3+URZ], RZ ;  /* 0x000000ff03ff79a7 */ /* 0x0023e200081004ff */
[----:B------:R1:W3:Y:S01]  /*3070*/  @P0 SYNCS.PHASECHK.TRANS64.TRYWAIT P2, [UR6], R2 ;  /* 0x00000002ff0005a7 */ /* 0x0002e20008041106 */
[----:B------:R-:W-:Y:S01]  /*3080*/  ULEA.HI UR6, UR15, UR15, URZ, 0x1 ;  /* 0x0000000f0f067291 */ /* 0x000fe2000f8f08ff */
[----:B--2---:R-:W-:-:S03]  /*3090*/  LOP3.LUT P1, RZ, R6, 0x1, RZ, 0xc0, !PT ;  /* 0x0000000106ff7812 */ /* 0x004fc6000782c0ff */
[----:B------:R-:W-:Y:S02]  /*30a0*/  USHF.L.U32 UR8, UR6, 0x7, URZ ;  /* 0x0000000706087899 */ /* 0x000fe400080006ff */
[----:B------:R-:W-:Y:S02]  /*30b0*/  ULOP3.LUT UR6, UR6, 0xffe, URZ, 0xc0, !UPT ;  /* 0x00000ffe06067892 */ /* 0x000fe4000f8ec0ff */
[----:B------:R-:W-:Y:S02]  /*30c0*/  ULOP3.LUT UR8, UR8, 0xffffff00, URZ, 0xc0, !UPT ;  /* 0xffffff0008087892 */ /* 0x000fe4000f8ec0ff */
[----:B------:R-:W-:Y:S02]  /*30d0*/  UIADD3 UR6, UPT, UPT, -UR6, UR15, URZ ;  /* 0x0000000f06067290 */ /* 0x000fe4000fffe1ff */
[----:B------:R-:W-:Y:S01]  /*30e0*/  UIADD3 UR8, UPT, UPT, UR16, UR8, URZ ;  /* 0x0000000810087290 */ /* 0x000fe2000fffe0ff */
[----:B------:R-:W2:Y:S03]  /*30f0*/  SYNCS.PHASECHK.TRANS64.TRYWAIT P0, [UR7+0xd0], R0 ;  /* 0x0000d000ff0075a7 */ /* 0x000ea60008001107 */
[----:B------:R-:W-:Y:S01]  /*3100*/  ULEA UR8, UR6, UR8, 0x14 ;  /* 0x0000000806087291 */ /* 0x000fe2000f8ea0ff */
[----:B-123--:R-:W-:Y:S11]  /*3110*/  @!P0 BRA `(.L_x_54) ;  /* 0x00000060005c8947 */ /* 0x00eff60003800000 */
.L_x_148:
[----:B------:R-:W-:Y:S01]  /*3120*/  IADD3 R10, PT, PT, R10, 0x1, RZ ;  /* 0x000000010a0a7810 */ /* 0x000fe20007ffe0ff */
[----:B------:R-:W-:Y:S06]  /*3130*/  BRA.U !UP3, `(.L_x_55) ;  /* 0x000000010bc07547 */ /* 0x000fec000b800000 */
[----:B------:R-:W-:Y:S01]  /*3140*/  UPLOP3.LUT UP4, UPT, UPT, UPT, UPT, 0x40, 0x4 ;  /* 0x000000000004789c */ /* 0x000fe20003f8e870 */
[----:B------:R-:W-:Y:S01]  /*3150*/  UMOV UR13, UR9 ;  /* 0x00000009000d7c82 */ /* 0x000fe20008000000 */
[----:B------:R-:W-:Y:S01]  /*3160*/  UMOV UR12, UR4 ;  /* 0x00000004000c7c82 */ /* 0x000fe20008000000 */
[----:B------:R-:W-:-:S08]  /*3170*/  UMOV UR17, UR14 ;  /* 0x0000000e00117c82 */ /* 0x000fd00008000000 */
.L_x_58:
[----:B------:R-:W-:Y:S02]  /*3180*/  UIADD3 UR13, UPT, UPT, UR13, 0x1, URZ ;  /* 0x000000010d0d7890 */ /* 0x000fe4000fffe0ff */
[----:B--2---:R-:W-:Y:S02]  /*3190*/  ULEA UR6, UR17, UR5, 0x3 ;  /* 0x0000000511067291 */ /* 0x004fe4000f8e18ff */
[----:B------:R-:W-:Y:S01]  /*31a0*/  UISETP.NE.AND UP0, UPT, UR13, URZ, UPT ;  /* 0x000000ff0d00728c */ /* 0x000fe2000bf05270 */
[----:B---3--:R-:W-:Y:S10]  /*31b0*/  @P2 BRA `(.L_x_56) ;  /* 0x00000000000c2947 */ /* 0x008ff40003800000 */
[----:B-1----:R-:W-:Y:S04]  /*31c0*/  SHF.L.U32 R2, R8, 0x1f, RZ ;  /* 0x0000001f08027819 */ /* 0x002fe800000006ff */
[----:B------:R-:W1:Y:S02]  /*31d0*/  SYNCS.PHASECHK.TRANS64.TRYWAIT P0, [UR6], R2 ;  /* 0x00000002ff0075a7 */ /* 0x000e640008001106 */
[----:B-1----:R-:W-:Y:S05]  /*31e0*/  @!P0 BRA `(.L_x_57) ;  /* 0x0000006000408947 */ /* 0x002fea0003800000 */
.L_x_56:
[----:B------:R-:W-:Y:S01]  /*31f0*/  UISETP.NE.AND UP1, UPT, UR12, 0x1, UPT ;  /* 0x000000010c00788c */ /* 0x000fe2000bf25270 */
[----:B------:R-:W-:Y:S01]  /*3200*/  PLOP3.LUT P2, PT, PT, PT, PT, 0x80, 0x8 ;  /* 0x000000000008781c */ /* 0x000fe20003f4f070 */
[----:B------:R-:W-:Y:S02]  /*3210*/  UIADD3 UR14, UPT, UPT, UR17, 0x1, URZ ;  /* 0x00000001110e7890 */ /* 0x000fe4000fffe0ff */
[----:B------:R-:W-:Y:S02]  /*3220*/  ULEA UR28, UR17, UR11, 0xb ;  /* 0x0000000b111c7291 */ /* 0x000fe4000f8e58ff */
[----:B------:R-:W-:Y:S01]  /*3230*/  UISETP.NE.AND UP2, UPT, UR14, 0x4, UPT ;  /* 0x000000040e00788c */ /* 0x000fe2000bf45270 */
[----:B------:R-:W-:Y:S01]  /*3240*/  PLOP3.LUT P0, PT, PT, PT, UP1, 0x80, 0x8 ;  /* 0x000000000008781c */ /* 0x000fe20003f0f018 */
[----:B------:R-:W-:Y:S02]  /*3250*/  UIADD3 UR40, UPT, UPT, UR28, 0x2, URZ ;  /* 0x000000021c287890 */ /* 0x000fe4000fffe0ff */
[----:B------:R-:W-:Y:S02]  /*3260*/  USEL UR27, URZ, 0x1, UP2 ;  /* 0x00000001ff1b7887 */ /* 0x000fe40009000000 */
[----:B------:R-:W-:Y:S02]  /*3270*/  USEL UR14, UR14, URZ, UP2 ;  /* 0x000000ff0e0e7287 */ /* 0x000fe40009000000 */
[----:B------:R-:W-:Y:S02]  /*3280*/  UIADD3 UR36, UPT, UPT, UR28, 0x4, URZ ;  /* 0x000000041c247890 */ /* 0x000fe4000fffe0ff */
[----:B------:R-:W-:Y:S01]  /*3290*/  @UP1 ULEA UR26, UR14, UR5, 0x3 ;  /* 0x000000050e1a1291 */ /* 0x000fe2000f8e18ff */
[----:B------:R-:W-:Y:S01]  /*32a0*/  LOP3.LUT R8, R8, UR27, RZ, 0x3c, !PT ;  /* 0x0000001b08087c12 */ /* 0x000fe2000f8e3cff */
[----:B------:R-:W-:Y:S02]  /*32b0*/  UIADD3 UR32, UPT, UPT, UR28, 0x6, URZ ;  /* 0x000000061c207890 */ /* 0x000fe4000fffe0ff */
[----:B------:R-:W-:Y:S01]  /*32c0*/  UIADD3 UR6, UPT, UPT, UR6, 0x20, URZ ;  /* 0x0000002006067890 */ /* 0x000fe2000fffe0ff */
[----:B-1----:R-:W-:Y:S01]  /*32d0*/  @P0 SHF.L.U32 R0, R8, 0x1f, RZ ;  /* 0x0000001f08000819 */ /* 0x002fe200000006ff */
[----:B------:R-:W-:Y:S01]  /*32e0*/  UIADD3 UR12, UPT, UPT, UR12, -0x1, URZ ;  /* 0xffffffff0c0c7890 */ /* 0x000fe2000fffe0ff */
[----:B------:R-:W-:Y:S02]  /*32f0*/  UMOV UR29, 0x40004040 ;  /* 0x40004040001d7882 */ /* 0x000fe40000000000 */
[----:B------:R2:W3:Y:S01]  /*3300*/  @P0 SYNCS.PHASECHK.TRANS64.TRYWAIT P2, [UR26], R0 ;  /* 0x00000000ff0005a7 */ /* 0x0004e2000804111a */
[----:B------:R-:W-:Y:S01]  /*3310*/  ULEA UR26, UR17, UR10, 0x9 ;  /* 0x0000000a111a7291 */ /* 0x000fe2000f8e48ff */
[----:B------:R-:W-:Y:S01]  /*3320*/  UMOV UR27, 0x40004040 ;  /* 0x40004040001b7882 */ /* 0x000fe20000000000 */
[----:B------:R-:W-:Y:S02]  /*3330*/  UMOV UR41, 0x40004040 ;  /* 0x4000404000297882 */ /* 0x000fe40000000000 */
[----:B------:R-:W-:Y:S02]  /*3340*/  UIADD3 UR38, UPT, UPT, UR26, 0x2, URZ ;  /* 0x000000021a267890 */ /* 0x000fe4000fffe0ff */
[----:B------:R-:W-:Y:S02]  /*3350*/  UIADD3 UR34, UPT, UPT, UR26, 0x4, URZ ;  /* 0x000000041a227890 */ /* 0x000fe4000fffe0ff */
[----:B------:R-:W-:Y:S01]  /*3360*/  UIADD3 UR30, UPT, UPT, UR26, 0x6, URZ ;  /* 0x000000061a1e7890 */ /* 0x000fe2000fffe0ff */
[----:B------:R2:W-:Y:S01]  /*3370*/  UTCHMMA gdesc[UR26], gdesc[UR28], tmem[UR8], tmem[UR24], idesc[UR25], UP4 ;  /* 0x00ff181c1a0075ea */ /* 0x0005e2000a000008 */
[----:B------:R-:W-:Y:S01]  /*3380*/  UPLOP3.LUT UP4, UPT, UPT, UPT, UPT, 0x80, 0x8 ;  /* 0x000000000008789c */ /* 0x000fe20003f8f070 */
[----:B------:R-:W-:Y:S01]  /*3390*/  UMOV UR39, 0x40004040 ;  /* 0x4000404000277882 */ /* 0x000fe20000000000 */
[----:B------:R-:W-:Y:S01]  /*33a0*/  UMOV UR37, 0x40004040 ;  /* 0x4000404000257882 */ /* 0x000fe20000000000 */
[----:B------:R2:W-:Y:S01]  /*33b0*/  UTCHMMA gdesc[UR38], gdesc[UR40], tmem[UR8], tmem[UR22], idesc[UR23], UPT ;  /* 0x00ff1628260075ea */ /* 0x0005e2000b800008 */
[----:B------:R-:W-:Y:S01]  /*33c0*/  UMOV UR35, 0x40004040 ;  /* 0x4000404000237882 */ /* 0x000fe20000000000 */
[----:B------:R-:W-:Y:S01]  /*33d0*/  UMOV UR33, 0x40004040 ;  /* 0x4000404000217882 */ /* 0x000fe20000000000 */
[----:B------:R-:W-:Y:S01]  /*33e0*/  UMOV UR31, 0x40004040 ;  /* 0x40004040001f7882 */ /* 0x000fe20000000000 */
[----:B------:R2:W-:Y:S01]  /*33f0*/  UTCHMMA gdesc[UR34], gdesc[UR36], tmem[UR8], tmem[UR20], idesc[UR21], UPT ;  /* 0x00ff1424220075ea */ /* 0x0005e2000b800008 */
[----:B------:R2:W-:Y:S01]  /*3400*/  UTCHMMA gdesc[UR30], gdesc[UR32], tmem[UR8], tmem[UR18], idesc[UR19], UPT ;  /* 0x00ff12201e0075ea */ /* 0x0005e2000b800008 */
[----:B------:R2:W-:Y:S01]  /*3410*/  UTCBAR [UR6], URZ ;  /* 0x000000ff060073e9 */ /* 0x0005e200080000ff */
[----:B------:R-:W-:Y:S01]  /*3420*/  UMOV UR17, UR14 ;  /* 0x0000000e00117c82 */ /* 0x000fe20008000000 */
[----:B------:R-:W-:Y:S05]  /*3430*/  BRA.U UP0, `(.L_x_58) ;  /* 0xfffffffd00507547 */ /* 0x000fea000b83ffff */
.L_x_55:
[----:B------:R-:W-:Y:S01]  /*3440*/  UIADD3 UR15, UPT, UPT, UR15, 0x1, URZ ;  /* 0x000000010f0f7890 */ /* 0x000fe2000fffe0ff */
[C---:B------:R-:W-:Y:S01]  /*3450*/  ISETP.NE.AND P0, PT, R10.reuse, 0x2, PT ;  /* 0x000000020a00780c */ /* 0x040fe20003f05270 */
[----:B------:R-:W-:Y:S02]  /*3460*/  UIADD3 UR7, UPT, UPT, UR7, 0xb0, URZ ;  /* 0x000000b007077890 */ /* 0x000fe4000fffe0ff */
[----:B------:R-:W-:Y:S01]  /*3470*/  UISETP.NE.AND UP0, UPT, UR15, 0x4, UPT ;  /* 0x000000040f00788c */ /* 0x000fe2000bf05270 */
[----:B-12---:R-:W-:Y:S02]  /*3480*/  SEL R0, RZ, 0x1, P0 ;  /* 0x00000001ff007807 */ /* 0x006fe40000000000 */
[----:B------:R-:W-:Y:S01]  /*3490*/  SEL R10, R10, RZ, P0 ;  /* 0x000000ff0a0a7207 */ /* 0x000fe20000000000 */
[----:B------:R-:W-:Y:S01]  /*34a0*/  USEL UR6, URZ, 0x1, UP0 ;  /* 0x00000001ff067887 */ /* 0x000fe20008000000 */
[----:B------:R-:W-:Y:S01]  /*34b0*/  LOP3.LUT R9, R9, R0, RZ, 0x3c, !PT ;  /* 0x0000000009097212 */ /* 0x000fe200078e3cff */
[----:B------:R-:W-:Y:S01]  /*34c0*/  USEL UR15, UR15, URZ, UP0 ;  /* 0x000000ff0f0f7287 */ /* 0x000fe20008000000 */
[----:B------:R1:W-:Y:S03]  /*34d0*/  UTCBAR [UR7], URZ ;  /* 0x000000ff070073e9 */ /* 0x0003e600080000ff */
[----:B------:R-:W-:Y:S01]  /*34e0*/  LOP3.LUT R11, R11, UR6, RZ, 0x3c, !PT ;  /* 0x000000060b0b7c12 */ /* 0x000fe2000f8e3cff */
[----:B------:R-:W-:Y:S07]  /*34f0*/  @P1 BRA `(.L_x_59) ;  /* 0xfffffff800881947 */ /* 0x000fee000383ffff */
[----:B------:R-:W2:Y:S01]  /*3500*/  S2UR UR4, SR_CgaCtaId ;  /* 0x00000000000479c3 */ /* 0x000ea20000008800 */
[----:B------:R-:W-:Y:S01]  /*3510*/  ELECT P0, URZ, PT ;  /* 0x0000000000ff782f */ /* 0x000fe20003800000 */
[----:B------:R-:W-:Y:S01]  /*3520*/  IMAD.MOV.U32 R0, RZ, RZ, 0x1 ;  /* 0x00000001ff007424 */ /* 0x000fe200078e00ff */
[----:B------:R-:W-:Y:S01]  /*3530*/  UIADD3 UR5, UPT, UPT, UR5, 0xd0, URZ ;  /* 0x000000d005057890 */ /* 0x000fe2000fffe0ff */
[----:B------:R-:W-:Y:S01]  /*3540*/  SHF.L.U32 R2, R11, 0x1f, RZ ;  /* 0x0000001f0b027819 */ /* 0x000fe200000006ff */
[----:B------:R-:W-:-:S03]  /*3550*/  UMOV UR6, 0x40 ;  /* 0x0000004000067882 */ /* 0x000fc60000000000 */
[----:B------:R-:W-:Y:S01]  /*3560*/  UVIRTCOUNT.DEALLOC.SMPOOL 0x80 ;  /* 0x000000800000784c */ /* 0x000fe20000000000 */
[----:B--2---:R-:W-:Y:S02]  /*3570*/  ULEA UR4, UR4, UR6, 0x18 ;  /* 0x0000000604047291 */ /* 0x004fe4000f8ec0ff */
[----:B------:R-:W-:-:S07]  /*3580*/  ULEA UR6, UR15, UR5, 0x3 ;  /* 0x000000050f067291 */ /* 0x000fce000f8e18ff */
[----:B------:R2:W-:Y:S02]  /*3590*/  @P0 STS.U8 [UR4+0x1c], R0 ;  /* 0x00001c00ff000988 */ /* 0x0005e40008000004 */
[----:B------:R-:W4:Y:S02]  /*35a0*/  SYNCS.PHASECHK.TRANS64.TRYWAIT P0, [UR6], R2 ;  /* 0x00000002ff0075a7 */ /* 0x000f240008001106 */
[----:B--2-4-:R-:W-:Y:S05]  /*35b0*/  @!P0 BRA `(.L_x_60) ;  /* 0x0000005c00648947 */ /* 0x014fea0003800000 */
.L_x_151:
[----:B-1----:R-:W-:-:S04]  /*35c0*/  UIADD3 UR7, UPT, UPT, UR15, 0x1, URZ ;  /* 0x000000010f077890 */ /* 0x002fc8000fffe0ff */
[----:B------:R-:W-:-:S04]  /*35d0*/  UISETP.NE.AND UP0, UPT, UR7, 0x4, UPT ;  /* 0x000000040700788c */ /* 0x000fc8000bf05270 */
[----:B------:R-:W-:Y:S02]  /*35e0*/  USEL UR8, URZ, 0x1, UP0 ;  /* 0x00000001ff087887 */ /* 0x000fe40008000000 */
[----:B------:R-:W-:-:S04]  /*35f0*/  USEL UR7, UR7, URZ, UP0 ;  /* 0x000000ff07077287 */ /* 0x000fc80008000000 */
[----:B------:R-:W-:Y:S01]  /*3600*/  ULEA UR6, UR7, UR5, 0x3 ;  /* 0x0000000507067291 */ /* 0x000fe2000f8e18ff */
[----:B--2---:R-:W-:-:S04]  /*3610*/  LOP3.LUT R2, R11, UR8, RZ, 0x3c, !PT ;  /* 0x000000080b027c12 */ /* 0x004fc8000f8e3cff */
[----:B------:R-:W-:-:S04]  /*3620*/  SHF.L.U32 R3, R2, 0x1f, RZ ;  /* 0x0000001f02037819 */ /* 0x000fc800000006ff */
[----:B------:R-:W1:Y:S02]  /*3630*/  SYNCS.PHASECHK.TRANS64.TRYWAIT P0, [UR6], R3 ;  /* 0x00000003ff0075a7 */ /* 0x000e640008001106 */
[----:B-1----:R-:W-:Y:S05]  /*3640*/  @!P0 BRA `(.L_x_61) ;  /* 0x0000005c00588947 */ /* 0x002fea0003800000 */
.L_x_153:
        /* <DEDUP_REMOVED lines=9> */
.L_x_155:
[----:B------:R-:W-:-:S04]  /*36e0*/  UIADD3 UR7, UPT, UPT, UR7, 0x1, URZ ;  /* 0x0000000107077890 */ /* 0x000fc8000fffe0ff */
[----:B------:R-:W-:-:S04]  /*36f0*/  UISETP.NE.AND UP0, UPT, UR7, 0x4, UPT ;  /* 0x000000040700788c */ /* 0x000fc8000bf05270 */
[----:B------:R-:W-:Y:S02]  /*3700*/  USEL UR6, URZ, 0x1, UP0 ;  /* 0x00000001ff067887 */ /* 0x000fe40008000000 */
[----:B------:R-:W-:-:S04]  /*3710*/  USEL UR7, UR7, URZ, UP0 ;  /* 0x000000ff07077287 */ /* 0x000fc80008000000 */
[----:B------:R-:W-:Y:S01]  /*3720*/  ULEA UR7, UR7, UR5, 0x3 ;  /* 0x0000000507077291 */ /* 0x000fe2000f8e18ff */
[----:B------:R-:W-:-:S04]  /*3730*/  LOP3.LUT R2, R2, UR6, RZ, 0x3c, !PT ;  /* 0x0000000602027c12 */ /* 0x000fc8000f8e3cff */
[----:B------:R-:W-:-:S04]  /*3740*/  SHF.L.U32 R2, R2, 0x1f, RZ ;  /* 0x0000001f02027819 */ /* 0x000fc800000006ff */
[----:B------:R-:W2:Y:S02]  /*3750*/  SYNCS.PHASECHK.TRANS64.TRYWAIT P0, [UR7], R2 ;  /* 0x00000002ff0075a7 */ /* 0x000ea40008001107 */
[----:B--2---:R-:W-:Y:S05]  /*3760*/  @!P0 BRA `(.L_x_63) ;  /* 0x0000005c00408947 */ /* 0x004fea0003800000 */
.L_x_157:
[----:B------:R-:W-:Y:S01]  /*3770*/  NOP ;  /* 0x0000000000007918 */ /* 0x000fe20000000000 */
[----:B-1----:R-:W1:Y:S01]  /*3780*/  LDS R0, [UR4+0x14] ;  /* 0x00001404ff007984 */ /* 0x002e620008000800 */
[----:B------:R-:W-:Y:S01]  /*3790*/  ULOP3.LUT UR6, UR16, 0xffff, URZ, 0xc0, !UPT ;  /* 0x0000ffff10067892 */ /* 0x000fe2000f8ec0ff */
[----:B------:R-:W-:Y:S01]  /*37a0*/  UMOV UR8, 0xffff ;  /* 0x0000ffff00087882 */ /* 0x000fe20000000000 */
[----:B------:R-:W-:Y:S02]  /*37b0*/  UMOV UR5, 0x1 ;  /* 0x0000000100057882 */ /* 0x000fe40000000000 */
[----:B------:R-:W-:-:S04]  /*37c0*/  USHF.R.U32.HI UR6, URZ, 0x5, UR6 ;  /* 0x00000005ff067899 */ /* 0x000fc80008011606 */
[----:B------:R-:W-:Y:S02]  /*37d0*/  USHF.L.U32 UR8, UR8, UR6, URZ ;  /* 0x0000000608087299 */ /* 0x000fe400080006ff */
[----:B------:R-:W-:-:S04]  /*37e0*/  USHF.L.U32 UR5, UR5, UR6, URZ ;  /* 0x0000000605057299 */ /* 0x000fc800080006ff */
[----:B-1----:R-:W-:-:S04]  /*37f0*/  LOP3.LUT R0, R0, UR8, RZ, 0xc0, !PT ;  /* 0x0000000800007c12 */ /* 0x002fc8000f8ec0ff */
[----:B------:R-:W-:-:S13]  /*3800*/  ISETP.NE.AND P0, PT, R0, UR8, PT ;  /* 0x0000000800007c0c */ /* 0x000fda000bf05270 */
[----:B------:R-:W-:Y:S05]  /*3810*/  @P0 BRA `(.L_x_64) ;  /* 0x0000000000580947 */ /* 0x000fea0003800000 */
[----:B------:R-:W1:Y:S02]  /*3820*/  LDS R0, [UR4+0x18] ;  /* 0x00001804ff007984 */ /* 0x000e640008000800 */
[----:B-1----:R-:W-:-:S04]  /*3830*/  LOP3.LUT R0, R0, UR5, RZ, 0xc0, !PT ;  /* 0x0000000500007c12 */ /* 0x002fc8000f8ec0ff */
[----:B------:R-:W-:-:S13]  /*3840*/  ISETP.NE.AND P0, PT, R0, UR5, PT ;  /* 0x0000000500007c0c */ /* 0x000fda000bf05270 */
[----:B------:R-:W-:Y:S05]  /*3850*/  @P0 BRA `(.L_x_65) ;  /* 0x00000000003c0947 */ /* 0x000fea0003800000 */
[----:B------:R-:W1:Y:S01]  /*3860*/  S2R R2, SR_LANEID ;  /* 0x0000000000027919 */ /* 0x000e620000000000 */
[----:B------:R-:W-:Y:S01]  /*3870*/  ULOP3.LUT UR8, URZ, UR8, URZ, 0x33, !UPT ;  /* 0x00000008ff087292 */ /* 0x000fe2000f8e33ff */
[----:B------:R-:W-:Y:S02]  /*3880*/  VOTEU.ANY UR7, UPT, PT ;  /* 0x0000000000077886 */ /* 0x000fe400038e0100 */
[----:B------:R-:W-:-:S03]  /*3890*/  UFLO.U32 UR7, UR7 ;  /* 0x00000007000772bd */ /* 0x000fc600080e0000 */
[----:B------:R-:W-:-:S04]  /*38a0*/  IMAD.U32 R0, RZ, RZ, UR8 ;  /* 0x00000008ff007e24 */ /* 0x000fc8000f8e00ff */
[----:B------:R2:W4:Y:S02]  /*38b0*/  REDUX UR6, R0 ;  /* 0x00000000000673c4 */ /* 0x0005240000000000 */
[----:B------:R1:W-:Y:S02]  /*38c0*/  UTCATOMSWS.AND URZ, UR8 ;  /* 0x0000000800ff79e3 */ /* 0x0003e40008000000 */
[----:B-1----:R-:W-:Y:S02]  /*38d0*/  ISETP.EQ.U32.AND P0, PT, R2, UR7, PT ;  /* 0x0000000702007c0c */ /* 0x002fe4000bf02070 */
[----:B--2---:R-:W-:Y:S02]  /*38e0*/  LOP3.LUT R0, RZ, UR5, RZ, 0x33, !PT ;  /* 0x00000005ff007c12 */ /* 0x004fe4000f8e33ff */
[----:B----4-:R-:W-:Y:S02]  /*38f0*/  MOV R2, UR6 ;  /* 0x0000000600027c02 */ /* 0x010fe40008000f00 */
[----:B------:R-:W1:Y:S07]  /*3900*/  REDUX UR5, R0 ;  /* 0x00000000000573c4 */ /* 0x000e6e0000000000 */
[----:B------:R2:W-:Y:S01]  /*3910*/  @P0 ATOMS.AND RZ, [UR4+0x14], R2 ;  /* 0x00001402ffff098c */ /* 0x0005e2000a800004 */
[----:B-1----:R-:W-:-:S05]  /*3920*/  IMAD.U32 R0, RZ, RZ, UR5 ;  /* 0x00000005ff007e24 */ /* 0x002fca000f8e00ff */
[----:B------:R2:W-:Y:S01]  /*3930*/  @P0 ATOMS.AND RZ, [UR4+0x18], R0 ;  /* 0x00001800ffff098c */ /* 0x0005e2000a800004 */
[----:B------:R-:W-:Y:S05]  /*3940*/  BRA `(.L_x_66) ;  /* 0x0000000000147947 */ /* 0x000fea0003800000 */
.L_x_65:
[----:B------:R-:W-:Y:S02]  /*3950*/  MOV R2, 0x3970 ;  /* 0x0000397000027802 */ /* 0x000fe40000000f00 */
[----:B---3-5:R-:W-:Y:S05]  /*3960*/  CALL.REL.NOINC `($__internal_0_$__cuda_sm10x_tcgen05_guardrail_trap_col_being_dealloced_not_returned_by_alloc) ;  /* 0x0000006000287944 */ /* 0x028fea0003c00000 */
[----:B------:R-:W-:Y:S05]  /*3970*/  BRA `(.L_x_66) ;  /* 0x0000000000087947 */ /* 0x000fea0003800000 */
.L_x_64:
[----:B------:R-:W-:Y:S02]  /*3980*/  MOV R2, 0x39a0 ;  /* 0x000039a000027802 */ /* 0x000fe40000000f00 */
[----:B---3-5:R-:W-:Y:S05]  /*3990*/  CALL.REL.NOINC `($__internal_2_$__cuda_sm10x_tcgen05_guardrail_trap_unallocated_columns_being_dealloced) ;  /* 0x0000006000347944 */ /* 0x028fea0003c00000 */
.L_x_66:
[----:B------:R-:W-:Y:S01]  /*39a0*/  NOP ;  /* 0x0000000000007918 */ /* 0x000fe20000000000 */
[----:B------:R-:W-:Y:S05]  /*39b0*/  EXIT ;  /* 0x000000000000794d */ /* 0x000fea0003800000 */
.L_x_48:
[----:B------:R-:W-:-:S09]  /*39c0*/  UISETP.NE.OR UP2, UPT, UR8, 0x3, !UP2 ;  /* 0x000000030800788c */ /* 0x000fd2000d745670 */
[----:B------:R-:W-:Y:S05]  /*39d0*/  BRA.U UP2, `(.L_x_67) ;  /* 0x0000001102087547 */ /* 0x000fea000b800000 */
[----:B------:R-:W1:Y:S01]  /*39e0*/  LDC R0, c[0x0][0xb30] ;  /* 0x0002cc00ff007b82 */ /* 0x000e620000000800 */
[----:B------:R-:W2:Y:S01]  /*39f0*/  LDCU.64 UR8, c[0x0][0x888] ;  /* 0x00011100ff0877ac */ /* 0x000ea20008000a00 */
[----:B------:R-:W-:Y:S02]  /*3a00*/  HFMA2 R27, -RZ, RZ, 0, 0 ;  /* 0x00000000ff1b7431 */ /* 0x000fe400000001ff */
[----:B------:R-:W-:Y:S01]  /*3a10*/  IMAD.MOV.U32 R29, RZ, RZ, 0x1 ;  /* 0x00000001ff1d7424 */ /* 0x000fe200078e00ff */
[----:B------:R-:W-:Y:S01]  /*3a20*/  MOV R25, 0x2000 ;  /* 0x0000200000197802 */ /* 0x000fe20000000f00 */
[----:B------:R-:W4:Y:S01]  /*3a30*/  LDCU.64 UR4, c[0x0][0x890] ;  /* 0x00011200ff0477ac */ /* 0x000f220008000a00 */
[----:B------:R-:W-:Y:S01]  /*3a40*/  IMAD.MOV.U32 R28, RZ, RZ, RZ ;  /* 0x000000ffff1c7224 */ /* 0x000fe200078e00ff */
[----:B------:R-:W3:Y:S01]  /*3a50*/  LDC R24, c[0x0][0x370] ;  /* 0x0000dc00ff187b82 */ /* 0x000ee20000000800 */
[----:B------:R-:W-:Y:S01]  /*3a60*/  UMOV UR7, 0x400 ;  /* 0x0000040000077882 */ /* 0x000fe20000000000 */
[----:B------:R-:W-:-:S02]  /*3a70*/  UPLOP3.LUT UP1, UPT, UPT, UPT, UPT, 0x40, 0x4 ;  /* 0x000000000004789c */ /* 0x000fc40003f2e870 */
[----:B------:R-:W-:-:S04]  /*3a80*/  ULEA UR7, UR37, UR7, 0x18 ;  /* 0x0000000725077291 */ /* 0x000fc8000f8ec0ff */
[----:B------:R-:W3:Y:S01]  /*3a90*/  LDC R3, c[0x0][0xb0c] ;  /* 0x0002c300ff037b82 */ /* 0x000ee20000000800 */
[----:B------:R-:W-:Y:S02]  /*3aa0*/  UIADD3 UR13, UPT, UPT, UR7, 0x58, URZ ;  /* 0x00000058070d7890 */ /* 0x000fe4000fffe0ff */
[----:B--2---:R-:W-:Y:S02]  /*3ab0*/  UISETP.NE.U32.AND UP2, UPT, UR8, URZ, UPT ;  /* 0x000000ff0800728c */ /* 0x004fe4000bf45070 */
[----:B------:R-:W-:Y:S02]  /*3ac0*/  UIADD3 UR33, UPT, UPT, UR7, 0x40, URZ ;  /* 0x0000004007217890 */ /* 0x000fe4000fffe0ff */
[----:B----4-:R-:W-:Y:S01]  /*3ad0*/  UISETP.NE.U32.AND UP3, UPT, UR4, URZ, UPT ;  /* 0x000000ff0400728c */ /* 0x010fe2000bf65070 */
[----:B------:R-:W2:Y:S01]  /*3ae0*/  LDC R18, c[0x0][0xb20] ;  /* 0x0002c800ff127b82 */ /* 0x000ea20000000800 */
[----:B-1----:R-:W-:Y:S01]  /*3af0*/  ISETP.NE.AND P1, PT, R0, 0x1, PT ;  /* 0x000000010000780c */ /* 0x002fe20003f25270 */
[----:B------:R-:W-:-:S02]  /*3b00*/  UISETP.NE.AND.EX UP2, UPT, UR9, URZ, UPT, UP2 ;  /* 0x000000ff0900728c */ /* 0x000fc4000bf45320 */
[----:B------:R-:W-:Y:S02]  /*3b10*/  UIADD3 UR25, UPT, UPT, UR7, 0x48, URZ ;  /* 0x0000004807197890 */ /* 0x000fe4000fffe0ff */
[----:B------:R-:W-:Y:S02]  /*3b20*/  UIADD3 UR17, UPT, UPT, UR7, 0x50, URZ ;  /* 0x0000005007117890 */ /* 0x000fe4000fffe0ff */
[----:B------:R-:W1:Y:S01]  /*3b30*/  LDC.64 R30, c[0x0][0x348] ;  /* 0x0000d200ff1e7b82 */ /* 0x000e620000000a00 */
[----:B------:R-:W-:Y:S02]  /*3b40*/  UPRMT UR13, UR37, 0x654, UR13 ;  /* 0x00000654250d7896 */ /* 0x000fe4000800000d */
[----:B------:R-:W-:-:S05]  /*3b50*/  UISETP.NE.AND.EX UP3, UPT, UR5, URZ, UPT, UP3 ;  /* 0x000000ff0500728c */ /* 0x000fca000bf65330 */
[----:B------:R-:W4:Y:S08]  /*3b60*/  LDC.64 R16, c[0x0][0xb10] ;  /* 0x0002c400ff107b82 */ /* 0x000f300000000a00 */
[----:B------:R-:W1:Y:S08]  /*3b70*/  LDC.64 R6, c[0x0][0xb18] ;  /* 0x0002c600ff067b82 */ /* 0x000e700000000a00 */
[----:B------:R-:W1:Y:S08]  /*3b80*/  LDC.64 R4, c[0x0][0xb28] ;  /* 0x0002ca00ff047b82 */ /* 0x000e700000000a00 */
[----:B--23--:R-:W1:Y:S02]  /*3b90*/  LDC R19, c[0x0][0x374] ;  /* 0x0000dd00ff137b82 */ /* 0x00ce640000000800 */
.L_x_78:
[C---:B------:R-:W-:Y:S02]  /*3ba0*/  LEA R0, R28.reuse, UR7, 0x3 ;  /* 0x000000071c007c11 */ /* 0x040fe4000f8e18ff */
[----:B------:R-:W-:Y:S02]  /*3bb0*/  SHF.L.U32 R2, R27, 0x1f, RZ ;  /* 0x0000001f1b027819 */ /* 0x000fe400000006ff */
[----:B------:R-:W-:Y:S02]  /*3bc0*/  LEA R20, R28, UR7, 0x4 ;  /* 0x000000071c147c11 */ /* 0x000fe4000f8e20ff */
[----:B--2---:R-:W2:Y:S02]  /*3bd0*/  SYNCS.PHASECHK.TRANS64.TRYWAIT P0, [R0+URZ+0x90], R2 ;  /* 0x00009002000075a7 */ /* 0x004ea400080011ff */
[----:B--2---:R-:W-:Y:S05]  /*3be0*/  @!P0 BRA `(.L_x_68) ;  /* 0x0000005800388947 */ /* 0x004fea0003800000 */
.L_x_158:
[----:B------:R-:W-:Y:S01]  /*3bf0*/  ISETP.GE.AND P0, PT, R40, 0x1, PT ;  /* 0x000000012800780c */ /* 0x000fe20003f06270 */
[----:B------:R-:W3:Y:S01]  /*3c00*/  LDS.128 R20, [R20+0x120] ;  /* 0x0001200014147984 */ /* 0x000ee20000000c00 */
[----:B--2---:R-:W-:Y:S01]  /*3c10*/  VIADD R0, R0, 0xa0 ;  /* 0x000000a000007836 */ /* 0x004fe20000000000 */
[----:B------:R-:W-:Y:S01]  /*3c20*/  @!PT LDS RZ, [RZ] ;  /* 0x00000000fffff984 */ /* 0x000fe20000000800 */
[----:B------:R-:W-:Y:S01]  /*3c30*/  @!PT LDS RZ, [RZ] ;  /* 0x00000000fffff984 */ /* 0x000fe20000000800 */
[----:B------:R-:W-:Y:S01]  /*3c40*/  @!PT LDS RZ, [RZ] ;  /* 0x00000000fffff984 */ /* 0x000fe20000000800 */
[----:B------:R-:W-:Y:S01]  /*3c50*/  @!PT LDS RZ, [RZ] ;  /* 0x00000000fffff984 */ /* 0x000fe20000000800 */
[----:B------:R2:W-:Y:S06]  /*3c60*/  MEMBAR.ALL.CTA ;  /* 0x0000000000007992 */ /* 0x0005ec0000008000 */
[----:B--2---:R-:W2:Y:S01]  /*3c70*/  FENCE.VIEW.ASYNC.S ;  /* 0x00000000000073c6 */ /* 0x004ea20000000000 */
[----:B------:R-:W-:Y:S04]  /*3c80*/  PRMT R0, RZ, 0x654, R0 ;  /* 0x00000654ff007816 */ /* 0x000fe80000000000 */
[----:B--2---:R2:W-:Y:S01]  /*3c90*/  SYNCS.ARRIVE.TRANS64.RED.A1T0 RZ, [R0+URZ], RZ ;  /* 0x000000ff00ff79a7 */ /* 0x0045e200081004ff */
[----:B---3--:R-:W-:Y:S11]  /*3ca0*/  LOP3.LUT P3, RZ, R22, 0x1, RZ, 0xc0, !PT ;  /* 0x0000000116ff7812 */ /* 0x008ff6000786c0ff */
[----:B------:R-:W-:Y:S02]  /*3cb0*/  @!UPT UIADD3 URZ, UPT, UPT, URZ, URZ, URZ ;  /* 0x000000fffffff290 */ /* 0x000fe4000fffe0ff */
[----:B------:R-:W-:Y:S02]  /*3cc0*/  @P3 MOV R11, R20 ;  /* 0x00000014000b3202 */ /* 0x000fe40000000f00 */
[----:B------:R-:W-:Y:S01]  /*3cd0*/  @P3 LOP3.LUT R10, R21, 0xffff, RZ, 0xc0, !PT ;  /* 0x0000ffff150a3812 */ /* 0x000fe200078ec0ff */
[----:B--2---:R-:W-:Y:S06]  /*3ce0*/  @!P0 BRA `(.L_x_69) ;  /* 0x0000000000a48947 */ /* 0x004fec0003800000 */
[-C--:B-1----:R-:W-:Y:S01]  /*3cf0*/  IMAD.HI.U32 R0, R19, R7.reuse, RZ ;  /* 0x0000000713007227 */ /* 0x082fe200078e00ff */
[----:B------:R-:W-:Y:S02]  /*3d00*/  ISETP.NE.AND P0, PT, R6, 0x1, PT ;  /* 0x000000010600780c */ /* 0x000fe40003f05270 */
[----:B------:R-:W-:Y:S01]  /*3d10*/  ISETP.NE.AND P2, PT, R40, 0x1, PT ;  /* 0x000000012800780c */ /* 0x000fe20003f45270 */
[----:B----4-:R-:W-:Y:S01]  /*3d20*/  IMAD.HI.U32 R9, R24, R16, RZ ;  /* 0x0000001018097227 */ /* 0x010fe200078e00ff */
[----:B------:R-:W-:Y:S02]  /*3d30*/  SHF.R.U32.HI R0, RZ, R18, R0 ;  /* 0x00000012ff007219 */ /* 0x000fe40000011600 */
[----:B------:R-:W-:Y:S01]  /*3d40*/  ISETP.NE.AND P4, PT, R3, 0x1, PT ;  /* 0x000000010300780c */ /* 0x000fe20003f85270 */
[----:B------:R-:W-:Y:S01]  /*3d50*/  IMAD.HI.U32 R13, R10, R7, RZ ;  /* 0x000000070a0d7227 */ /* 0x000fe200078e00ff */
[----:B------:R-:W-:Y:S02]  /*3d60*/  SHF.R.U32.HI R9, RZ, R17, R9 ;  /* 0x00000011ff097219 */ /* 0x000fe40000011609 */
[----:B------:R-:W-:Y:S01]  /*3d70*/  SEL R0, R19, R0, !P0 ;  /* 0x0000000013007207 */ /* 0x000fe20004000000 */
[----:B------:R-:W-:Y:S01]  /*3d80*/  IMAD.HI.U32 R12, R11, R16, RZ ;  /* 0x000000100b0c7227 */ /* 0x000fe200078e00ff */
[----:B------:R-:W-:Y:S03]  /*3d90*/  SEL R9, R24, R9, !P4 ;  /* 0x0000000918097207 */ /* 0x000fe60006000000 */
[-C--:B------:R-:W-:Y:S01]  /*3da0*/  IMAD.HI.U32 R8, R0, R4.reuse, RZ ;  /* 0x0000000400087227 */ /* 0x080fe200078e00ff */
[----:B------:R-:W-:Y:S03]  /*3db0*/  SHF.R.U32.HI R12, RZ, R17, R12 ;  /* 0x00000011ff0c7219 */ /* 0x000fe6000001160c */
[----:B------:R-:W-:Y:S01]  /*3dc0*/  IMAD.HI.U32 R2, R9, R4, RZ ;  /* 0x0000000409027227 */ /* 0x000fe200078e00ff */
[-C--:B------:R-:W-:Y:S02]  /*3dd0*/  @P2 SHF.R.U32.HI R0, RZ, R5.reuse, R8 ;  /* 0x00000005ff002219 */ /* 0x080fe40000011608 */
[----:B------:R-:W-:Y:S02]  /*3de0*/  SHF.R.U32.HI R8, RZ, R18, R13 ;  /* 0x00000012ff087219 */ /* 0x000fe4000001160d */
[----:B------:R-:W-:Y:S01]  /*3df0*/  @P2 SHF.R.U32.HI R9, RZ, R5, R2 ;  /* 0x00000005ff092219 */ /* 0x000fe20000011602 */
[----:B------:R-:W-:Y:S01]  /*3e00*/  IMAD R0, R40, R0, RZ ;  /* 0x0000000028007224 */ /* 0x000fe200078e02ff */
[----:B------:R-:W-:Y:S02]  /*3e10*/  SEL R8, R10, R8, !P0 ;  /* 0x000000080a087207 */ /* 0x000fe40004000000 */
[----:B------:R-:W-:Y:S01]  /*3e20*/  SEL R2, R11, R12, !P4 ;  /* 0x0000000c0b027207 */ /* 0x000fe20006000000 */
[----:B------:R-:W-:Y:S01]  /*3e30*/  IMAD R12, R40, R9, RZ ;  /* 0x00000009280c7224 */ /* 0x000fe200078e02ff */
[C---:B------:R-:W-:Y:S01]  /*3e40*/  ISETP.GE.AND P0, PT, R8.reuse, R0, PT ;  /* 0x000000000800720c */ /* 0x040fe20003f06270 */
[----:B------:R-:W-:Y:S03]  /*3e50*/  IMAD.HI.U32 R0, R8, R4, RZ ;  /* 0x0000000408007227 */ /* 0x000fe600078e00ff */
[----:B------:R-:W-:Y:S02]  /*3e60*/  ISETP.GE.OR P0, PT, R2, R12, P0 ;  /* 0x0000000c0200720c */ /* 0x000fe40000706670 */
[-C--:B------:R-:W-:Y:S04]  /*3e70*/  SHF.R.U32.HI R0, RZ, R5.reuse, R0 ;  /* 0x00000005ff007219 */ /* 0x080fe80000011600 */
[----:B------:R-:W-:Y:S05]  /*3e80*/  SEL R13, R8, R0, !P2 ;  /* 0x00000000080d7207 */ /* 0x000fea0005000000 */
[----:B------:R-:W-:Y:S02]  /*3e90*/  IMAD.MOV R12, RZ, RZ, -R13 ;  /* 0x000000ffff0c7224 */ /* 0x000fe400078e0a0d */
[----:B------:R-:W-:Y:S04]  /*3ea0*/  @!P0 IMAD.HI.U32 R0, R2, R4, RZ ;  /* 0x0000000402008227 */ /* 0x000fe800078e00ff */
[----:B------:R-:W-:Y:S01]  /*3eb0*/  IMAD R12, R40, R12, R8 ;  /* 0x0000000c280c7224 */ /* 0x000fe200078e0208 */
[----:B------:R-:W-:Y:S04]  /*3ec0*/  @!P0 SHF.R.U32.HI R0, RZ, R5, R0 ;  /* 0x00000005ff008219 */ /* 0x000fe80000011600 */
[----:B------:R-:W-:Y:S04]  /*3ed0*/  @!P0 SEL R0, R2, R0, !P2 ;  /* 0x0000000002008207 */ /* 0x000fe80005000000 */
[----:B------:R-:W-:Y:S01]  /*3ee0*/  @!P0 IADD3 R13, PT, PT, R13, -R0, RZ ;  /* 0x800000000d0d8210 */ /* 0x000fe20007ffe0ff */
[----:B------:R-:W-:Y:S01]  /*3ef0*/  @!P0 IMAD R0, R9, R12, R0 ;  /* 0x0000000c09008224 */ /* 0x000fe200078e0200 */
[----:B------:R-:W-:Y:S01]  /*3f00*/  IADD3 R9, PT, PT, -R8, RZ, RZ ;  /* 0x000000ff08097210 */ /* 0x000fe20007ffe1ff */
[--C-:B------:R-:W-:Y:S02]  /*3f10*/  IMAD.MOV R12, RZ, RZ, -R2.reuse ;  /* 0x000000ffff0c7224 */ /* 0x100fe400078e0a02 */
[----:B------:R-:W-:Y:S02]  /*3f20*/  @!P0 IMAD R8, R13, R40, R2 ;  /* 0x000000280d088224 */ /* 0x000fe400078e0202 */
[----:B------:R-:W-:Y:S02]  /*3f30*/  @!P0 IMAD.MOV.U32 R2, RZ, RZ, R0 ;  /* 0x000000ffff028224 */ /* 0x000fe400078e0000 */
[----:B------:R-:W-:Y:S02]  /*3f40*/  IMAD R11, R3, R12, R11 ;  /* 0x0000000c030b7224 */ /* 0x000fe400078e020b */
[----:B------:R-:W-:Y:S02]  /*3f50*/  IMAD R10, R6, R9, R10 ;  /* 0x00000009060a7224 */ /* 0x000fe400078e020a */
[----:B------:R-:W-:Y:S02]  /*3f60*/  IMAD R11, R2, R3, R11 ;  /* 0x00000003020b7224 */ /* 0x000fe400078e020b */
[----:B------:R-:W-:Y:S02]  /*3f70*/  IMAD R10, R8, R6, R10 ;  /* 0x00000006080a7224 */ /* 0x000fe400078e020a */
.L_x_69:
[----:B------:R-:W-:Y:S05]  /*3f80*/  BRA.U UP1, `(.L_x_70) ;  /* 0x0000000101107547 */ /* 0x000fea000b800000 */
[----:B------:R-:W-:Y:S04]  /*3f90*/  MOV R2, UR6 ;  /* 0x0000000600027c02 */ /* 0x000fe80008000f00 */
[----:B------:R-:W-:Y:S04]  /*3fa0*/  SHF.L.U32 R2, R2, 0x1f, RZ ;  /* 0x0000001f02027819 */ /* 0x000fe800000006ff */
[----:B------:R-:W2:Y:S02]  /*3fb0*/  SYNCS.PHASECHK.TRANS64.TRYWAIT P0, [UR7+0x88], R2 ;  /* 0x00008802ff0075a7 */ /* 0x000ea40008001107 */
[----:B--2---:R-:W-:Y:S05]  /*3fc0*/  @!P0 BRA `(.L_x_71) ;  /* 0x0000005400548947 */ /* 0x004fea0003800000 */
.L_x_70:
[----:B------:R-:W-:Y:S02]  /*3fd0*/  R2UR UR35, R15 ;  /* 0x000000000f2372ca */ /* 0x000fe400000e0000 */
[----:B------:R-:W-:Y:S02]  /*3fe0*/  R2UR UR34, R14 ;  /* 0x000000000e2272ca */ /* 0x000fe400000e0000 */
[----:B------:R-:W-:Y:S02]  /*3ff0*/  ISETP.NE.U32.AND P2, PT, RZ, UR4, PT ;  /* 0x00000004ff007c0c */ /* 0x000fe4000bf45070 */
[----:B------:R-:W-:Y:S02]  /*4000*/  SHF.L.U32 R14, R29, 0x1f, RZ ;  /* 0x0000001f1d0e7819 */ /* 0x000fe400000006ff */
[----:B------:R-:W-:Y:S05]  /*4010*/  ISETP.NE.AND.EX P2, PT, RZ, UR5, PT, P2 ;  /* 0x00000005ff007c0c */ /* 0x000fea000bf45320 */
[----:B------:R-:W-:Y:S02]  /*4020*/  USHF.L.U32 UR35, UR35, 0x6, URZ ;  /* 0x0000000623237899 */ /* 0x000fe400080006ff */
[----:B------:R-:W-:Y:S01]  /*4030*/  USHF.L.U32 UR34, UR34, 0x8, URZ ;  /* 0x0000000822227899 */ /* 0x000fe200080006ff */
[----:B------:R-:W-:Y:S11]  /*4040*/  BRA.U !UP3, `(.L_x_72) ;  /* 0x000000010b347547 */ /* 0x000ff6000b800000 */
[----:B------:R-:W-:Y:S01]  /*4050*/  UPLOP3.LUT UP0, UPT, UPT, UPT, UP2, 0x80, 0x8 ;  /* 0x000000000008789c */ /* 0x000fe20003f0f020 */
[----:B--2---:R-:W-:Y:S02]  /*4060*/  HFMA2 R0, -RZ, RZ, 0, 5.9604644775390625e-08 ;  /* 0x00000001ff007431 */ /* 0x004fe400000001ff */
[----:B------:R-:W-:Y:S03]  /*4070*/  IMAD.MOV.U32 R88, RZ, RZ, 0x1 ;  /* 0x00000001ff587424 */ /* 0x000fe600078e00ff */
[----:B------:R-:W-:Y:S05]  /*4080*/  PLOP3.LUT P0, PT, PT, PT, UP0, 0x80, 0x8 ;  /* 0x000000000008781c */ /* 0x000fea0003f0f008 */
[----:B------:R-:W2:Y:S01]  /*4090*/  @UP0 LDCU.64 UR10, c[0x0][0x888] ;  /* 0x00011100ff0a07ac */ /* 0x000ea20008000a00 */
[----:B------:R-:W-:Y:S07]  /*40a0*/  @UP0 UIMAD UR8, UR36, UR4, URZ ;  /* 0x00000004240802a4 */ /* 0x000fee000f8e02ff */
[----:B------:R-:W-:Y:S01]  /*40b0*/  @!P0 PRMT R88, R0, 0x7610, R88 ;  /* 0x0000761000588816 */ /* 0x000fe20000000058 */
[----:B--2---:R-:W-:Y:S03]  /*40c0*/  @UP0 UIMAD.WIDE UR10, UR8, 0x4, UR10 ;  /* 0x00000004080a08a5 */ /* 0x004fe6000f8e020a */
[----:B------:R-:W2:Y:S03]  /*40d0*/  @!UP0 LDCU UR8, c[0x0][0x880] ;  /* 0x00011000ff0887ac */ /* 0x000ea60008000800 */
[----:B------:R-:W-:Y:S01]  /*40e0*/  IMAD.U32 R8, RZ, RZ, UR10 ;  /* 0x0000000aff087e24 */ /* 0x000fe2000f8e00ff */
[----:B------:R-:W-:Y:S05]  /*40f0*/  MOV R9, UR11 ;  /* 0x0000000b00097c02 */ /* 0x000fea0008000f00 */
[----:B-----5:R3:W5:Y:S02]  /*4100*/  @P0 LDG.E R49, desc[UR46][R8.64] ;  /* 0x0000002e08310981 */ /* 0x020764000c1e1900 */
[----:B--23--:R-:W-:Y:S07]  /*4110*/  @!P0 IMAD.U32 R49, RZ, RZ, UR8 ;  /* 0x00000008ff318e24 */ /* 0x00cfee000f8e00ff */
.L_x_72:
[----:B-----5:R-:W-:Y:S01]  /*4120*/  @!P2 FSETP.EQ.AND P0, PT, R49, RZ, PT ;  /* 0x000000ff3100a20b */ /* 0x020fe20003f02000 */
[----:B------:R-:W-:Y:S01]  /*4130*/  @!UPT UIADD3 URZ, UPT, UPT, URZ, URZ, URZ ;  /* 0x000000fffffff290 */ /* 0x000fe2000fffe0ff */
[----:B------:R-:W-:Y:S11]  /*4140*/  @!P2 BRA `(.L_x_73) ;  /* 0x000000000014a947 */ /* 0x000ff60003800000 */
[----:B------:R-:W-:Y:S02]  /*4150*/  LOP3.LUT P2, RZ, R88, 0xff, RZ, 0xc0, !PT ;  /* 0x000000ff58ff7812 */ /* 0x000fe4000784c0ff */
[----:B------:R-:W-:Y:S04]  /*4160*/  PLOP3.LUT P0, PT, PT, PT, UP0, 0x80, 0x8 ;  /* 0x000000000008781c */ /* 0x000fe80003f0f008 */
[----:B------:R-:W-:Y:S07]  /*4170*/  PLOP3.LUT P0, PT, P0, PT, PT, 0x8, 0x80 ;  /* 0x000000000080781c */ /* 0x000fee000070e170 */
[----:B------:R-:W-:Y:S11]  /*4180*/  @P2 FSETP.EQ.AND P0, PT, R49, RZ, PT ;  /* 0x000000ff3100220b */ /* 0x000ff60003f02000 */
[----:B------:R-:W-:Y:S02]  /*4190*/  @!UPT UIADD3 URZ, UPT, UPT, URZ, URZ, URZ ;  /* 0x000000fffffff290 */ /* 0x000fe4000fffe0ff */
.L_x_73:
[----:B------:R-:W3:Y:S01]  /*41a0*/  SYNCS.PHASECHK.TRANS64.TRYWAIT P2, [UR7+0x60], R14 ;  /* 0x0000600eff0075a7 */ /* 0x000ee20008041107 */
[----:B------:R-:W-:Y:S04]  /*41b0*/  ELECT P4, URZ, PT ;  /* 0x0000000000ff782f */ /* 0x000fe80003880000 */
[----:B------:R-:W-:Y:S11]  /*41c0*/  PLOP3.LUT P4, PT, P0, P4, PT, 0xf2, 0x2f ;  /* 0x00000000002f781c */ /* 0x000ff60000789e72 */
[----:B------:R-:W-:Y:S02]  /*41d0*/  @!UPT UIADD3 URZ, UPT, UPT, URZ, URZ, URZ ;  /* 0x000000fffffff290 */ /* 0x000fe4000fffe0ff */
[----:B-1----:R-:W-:Y:S05]  /*41e0*/  @!P4 IADD3 R8, P0, PT, R30, 0x580, RZ ;  /* 0x000005801e08c810 */ /* 0x002fea0007f1e0ff */
[----:B--2---:R-:W-:Y:S01]  /*41f0*/  @!P4 IMAD.X R2, RZ, RZ, R31, P0 ;  /* 0x000000ffff02c224 */ /* 0x004fe200000e061f */
[----:B---3--:R-:W-:Y:S07]  /*4200*/  @!P2 BRA `(.L_x_74) ;  /* 0x0000005000dca947 */ /* 0x008fee0003800000 */
.L_x_161:
[----:B------:R-:W-:Y:S01]  /*4210*/  @!P4 R2UR UR8, R2 ;  /* 0x000000000208c2ca */ /* 0x000fe200000e0000 */
[----:B------:R-:W-:Y:S01]  /*4220*/  VOTEU.ALL UP1, P4 ;  /* 0x0000000000ff7886 */ /* 0x000fe20002020000 */
[----:B------:R-:W-:Y:S01]  /*4230*/  @!P4 R2UR UR9, R8 ;  /* 0x000000000809c2ca */ /* 0x000fe200000e0000 */
[----:B-1----:R-:W-:Y:S01]  /*4240*/  @!P4 IMAD.MOV.U32 R0, RZ, RZ, 0x2000 ;  /* 0x00002000ff00c424 */ /* 0x002fe200078e00ff */
[----:B------:R-:W-:Y:S01]  /*4250*/  UMOV UR10, 0x0 ;  /* 0x00000000000a7882 */ /* 0x000fe20000000000 */
[----:B------:R-:W-:Y:S01]  /*4260*/  UMOV UR11, 0x10000000 ;  /* 0x10000000000b7882 */ /* 0x000fe20000000000 */
[----:B------:R-:W-:Y:S01]  /*4270*/  @!UP1 UIADD3 UR32, UPT, UPT, UR7, 0x400, URZ ;  /* 0x0000040007209890 */ /* 0x000fe2000fffe0ff */
[----:B------:R-:W-:Y:S06]  /*4280*/  VOTEU.ALL UP1, P4 ;  /* 0x0000000000ff7886 */ /* 0x000fec0002020000 */
[----:B------:R-:W-:Y:S01]  /*4290*/  IMAD.U32 R9, RZ, RZ, UR8 ;  /* 0x00000008ff097e24 */ /* 0x000fe2000f8e00ff */
[----:B------:R-:W-:Y:S01]  /*42a0*/  UPRMT UR8, UR37, 0x654, UR33 ;  /* 0x0000065425087896 */ /* 0x000fe20008000021 */
[----:B------:R-:W-:Y:S03]  /*42b0*/  IMAD.U32 R8, RZ, RZ, UR9 ;  /* 0x00000009ff087e24 */ /* 0x000fe6000f8e00ff */
[----:B------:R-:W-:Y:S02]  /*42c0*/  @!P4 R2UR UR15, R9 ;  /* 0x00000000090fc2ca */ /* 0x000fe400000e0000 */
[----:B------:R-:W-:Y:S02]  /*42d0*/  @!P4 R2UR UR14, R8 ;  /* 0x00000000080ec2ca */ /* 0x000fe400000e0000 */
[----:B------:R-:W-:Y:S05]  /*42e0*/  @!P4 IADD3 R8, P0, PT, R30, 0x580, RZ ;  /* 0x000005801e08c810 */ /* 0x000fea0007f1e0ff */
[----:B------:R-:W-:Y:S06]  /*42f0*/  @!P4 IMAD.X R2, RZ, RZ, R31, P0 ;  /* 0x000000ffff02c224 */ /* 0x000fec00000e061f */
[----:B------:R1:W-:Y:S01]  /*4300*/  @!UP1 UTMALDG.3D [UR32], [UR14], desc[UR10] ;  /* 0x00000a200e0095b4 */ /* 0x0003e20008011000 */
[----:B------:R1:W-:Y:S01]  /*4310*/  @!P4 SYNCS.ARRIVE.TRANS64.RED.A0TR RZ, [UR7+0x40], R0 ;  /* 0x00004000ffffc9a7 */ /* 0x0003e20008300407 */
[----:B------:R-:W-:Y:S01]  /*4320*/  SYNCS.ARRIVE.TRANS64.RED.A1T0 RZ, [UR8], RZ ;  /* 0x000000ffffff79a7 */ /* 0x000fe20008100408 */
[----:B------:R-:W2:Y:S02]  /*4330*/  SYNCS.PHASECHK.TRANS64.TRYWAIT P2, [UR7+0x68], R14 ;  /* 0x0000680eff0075a7 */ /* 0x000ea40008041107 */
[----:B-12---:R-:W-:Y:S05]  /*4340*/  @!P2 BRA `(.L_x_75) ;  /* 0x0000005000a4a947 */ /* 0x006fea0003800000 */
.L_x_163:
[----:B------:R-:W-:Y:S01]  /*4350*/  @!P4 R2UR UR8, R2 ;  /* 0x000000000208c2ca */ /* 0x000fe200000e0000 */
[----:B------:R-:W-:Y:S01]  /*4360*/  VOTEU.ALL UP1, P4 ;  /* 0x0000000000ff7886 */ /* 0x000fe20002020000 */
[----:B------:R-:W-:Y:S01]  /*4370*/  @!P4 R2UR UR9, R8 ;  /* 0x000000000809c2ca */ /* 0x000fe200000e0000 */
[----:B-1----:R-:W-:Y:S01]  /*4380*/  @!P4 IMAD.MOV.U32 R0, RZ, RZ, 0x2000 ;  /* 0x00002000ff00c424 */ /* 0x002fe200078e00ff */
[----:B------:R-:W-:Y:S01]  /*4390*/  UMOV UR10, 0x0 ;  /* 0x00000000000a7882 */ /* 0x000fe20000000000 */
[----:B------:R-:W-:Y:S01]  /*43a0*/  UMOV UR11, 0x10000000 ;  /* 0x10000000000b7882 */ /* 0x000fe20000000000 */
[----:B------:R-:W-:Y:S02]  /*43b0*/  @!UP1 UIADD3 UR26, UPT, UPT, UR34, 0x40, URZ ;  /* 0x00000040221a9890 */ /* 0x000fe4000fffe0ff */
[----:B------:R-:W-:Y:S01]  /*43c0*/  @!UP1 UIADD3 UR24, UPT, UPT, UR7, 0x2400, URZ ;  /* 0x0000240007189890 */ /* 0x000fe2000fffe0ff */
[----:B------:R-:W-:Y:S01]  /*43d0*/  VOTEU.ALL UP1, P4 ;  /* 0x0000000000ff7886 */ /* 0x000fe20002020000 */
[----:B------:R-:W-:Y:S01]  /*43e0*/  UMOV UR27, UR35 ;  /* 0x00000023001b7c82 */ /* 0x000fe20008000000 */
[----:B------:R-:W-:Y:S02]  /*43f0*/  UMOV UR28, UR36 ;  /* 0x00000024001c7c82 */ /* 0x000fe40008000000 */
        /* <DEDUP_REMOVED lines=12> */
.L_x_165:
[----:B------:R-:W2:Y:S01]  /*44c0*/  LDC.64 R12, c[0x0][0xb18] ;  /* 0x0002c600ff0c7b82 */ /* 0x000ea20000000a00 */
[----:B------:R-:W-:Y:S01]  /*44d0*/  @!P4 R2UR UR8, R2 ;  /* 0x000000000208c2ca */ /* 0x000fe200000e0000 */
[----:B------:R-:W-:Y:S01]  /*44e0*/  VOTEU.ALL UP1, P4 ;  /* 0x0000000000ff7886 */ /* 0x000fe20002020000 */
[----:B------:R-:W-:Y:S01]  /*44f0*/  @!P4 R2UR UR9, R8 ;  /* 0x000000000809c2ca */ /* 0x000fe200000e0000 */
[----:B-1----:R-:W-:Y:S01]  /*4500*/  @!P4 IMAD.MOV.U32 R0, RZ, RZ, 0x2000 ;  /* 0x00002000ff00c424 */ /* 0x002fe200078e00ff */
[----:B------:R-:W-:Y:S03]  /*4510*/  UMOV UR10, 0x0 ;  /* 0x00000000000a7882 */ /* 0x000fe60000000000 */
[----:B------:R-:W1:Y:S01]  /*4520*/  @!P1 LDC R2, c[0x0][0xb0c] ;  /* 0x0002c300ff029b82 */ /* 0x000e620000000800 */
[----:B------:R-:W-:Y:S01]  /*4530*/  @!UP1 UIADD3 UR18, UPT, UPT, UR34, 0x80, URZ ;  /* 0x0000008022129890 */ /* 0x000fe2000fffe0ff */
[----:B------:R-:W-:Y:S01]  /*4540*/  @P3 SHF.R.U32.HI R26, RZ, 0x10, R21 ;  /* 0x00000010ff1a3819 */ /* 0x000fe20000011615 */
[----:B------:R-:W-:Y:S01]  /*4550*/  @!UP1 UIADD3 UR16, UPT, UPT, UR7, 0x4400, URZ ;  /* 0x0000440007109890 */ /* 0x000fe2000fffe0ff */
[----:B------:R-:W-:Y:S01]  /*4560*/  VIADD R28, R28, 0x1 ;  /* 0x000000011c1c7836 */ /* 0x000fe20000000000 */
[----:B------:R-:W-:Y:S01]  /*4570*/  VOTEU.ALL UP1, P4 ;  /* 0x0000000000ff7886 */ /* 0x000fe20002020000 */
[----:B------:R-:W-:Y:S01]  /*4580*/  UMOV UR11, 0x10000000 ;  /* 0x10000000000b7882 */ /* 0x000fe20000000000 */
[----:B------:R-:W-:Y:S01]  /*4590*/  UMOV UR19, UR35 ;  /* 0x0000002300137c82 */ /* 0x000fe20008000000 */
[----:B------:R-:W-:Y:S01]  /*45a0*/  IMAD.U32 R9, RZ, RZ, UR8 ;  /* 0x00000008ff097e24 */ /* 0x000fe2000f8e00ff */
[----:B------:R-:W-:Y:S01]  /*45b0*/  UMOV UR20, UR36 ;  /* 0x0000002400147c82 */ /* 0x000fe20008000000 */
[----:B------:R-:W-:Y:S01]  /*45c0*/  IMAD.U32 R8, RZ, RZ, UR9 ;  /* 0x00000009ff087e24 */ /* 0x000fe2000f8e00ff */
[----:B------:R-:W-:Y:S02]  /*45d0*/  UPRMT UR8, UR37, 0x654, UR17 ;  /* 0x0000065425087896 */ /* 0x000fe40008000011 */
[----:B------:R-:W-:Y:S02]  /*45e0*/  @!P4 R2UR UR15, R9 ;  /* 0x00000000090fc2ca */ /* 0x000fe400000e0000 */
[----:B------:R-:W-:Y:S02]  /*45f0*/  @!P4 R2UR UR14, R8 ;  /* 0x00000000080ec2ca */ /* 0x000fe400000e0000 */
[----:B------:R-:W3:Y:S11]  /*4600*/  LDC.64 R8, c[0x0][0xb10] ;  /* 0x0002c400ff087b82 */ /* 0x000ef60000000a00 */
[----:B------:R1:W-:Y:S01]  /*4610*/  @!UP1 UTMALDG.3D [UR16], [UR14], desc[UR10] ;  /* 0x00000a100e0095b4 */ /* 0x0003e20008011000 */
[----:B------:R5:W-:Y:S01]  /*4620*/  @!P4 SYNCS.ARRIVE.TRANS64.RED.A0TR RZ, [UR7+0x50], R0 ;  /* 0x00005000ffffc9a7 */ /* 0x000be20008300407 */
[C---:B---3--:R-:W-:Y:S01]  /*4630*/  @!P1 IMAD.HI.U32 R8, R11.reuse, R8, RZ ;  /* 0x000000080b089227 */ /* 0x048fe200078e00ff */
[----:B--2---:R-:W-:Y:S02]  /*4640*/  @!P1 ISETP.NE.AND P0, PT, R12, 0x1, PT ;  /* 0x000000010c00980c */ /* 0x004fe40003f05270 */
[----:B-1----:R-:W-:Y:S01]  /*4650*/  @!P1 ISETP.NE.AND P2, PT, R2, 0x1, PT ;  /* 0x000000010200980c */ /* 0x002fe20003f45270 */
[----:B------:R-:W-:Y:S01]  /*4660*/  SYNCS.ARRIVE.TRANS64.RED.A1T0 RZ, [UR8], RZ ;  /* 0x000000ffffff79a7 */ /* 0x000fe20008100408 */
[C---:B------:R-:W-:Y:S01]  /*4670*/  @!P1 IMAD.HI.U32 R13, R10.reuse, R13, RZ ;  /* 0x0000000d0a0d9227 */ /* 0x040fe200078e00ff */
[----:B------:R-:W-:Y:S04]  /*4680*/  @!P1 SHF.R.U32.HI R8, RZ, R9, R8 ;  /* 0x00000009ff089219 */ /* 0x000fe80000011608 */
[----:B------:R-:W-:Y:S01]  /*4690*/  @!P1 SEL R8, R11, R8, !P2 ;  /* 0x000000080b089207 */ /* 0x000fe20005000000 */
[----:B------:R-:W1:Y:S01]  /*46a0*/  SYNCS.PHASECHK.TRANS64.TRYWAIT P5, [UR7+0x78], R14 ;  /* 0x0000780eff0075a7 */ /* 0x000e6200080a1107 */
[----:B-----5:R-:W2:Y:S02]  /*46b0*/  @!P1 LDC R0, c[0x0][0xb20] ;  /* 0x0002c800ff009b82 */ /* 0x020ea40000000800 */
[----:B--2---:R-:W-:Y:S04]  /*46c0*/  @!P1 SHF.R.U32.HI R0, RZ, R0, R13 ;  /* 0x00000000ff009219 */ /* 0x004fe8000001160d */
[----:B------:R-:W-:Y:S05]  /*46d0*/  @!P1 SEL R9, R10, R0, !P0 ;  /* 0x000000000a099207 */ /* 0x000fea0004000000 */
[----:B------:R-:W-:Y:S02]  /*46e0*/  @!P1 IMAD.IADD R0, R9, 0x1, -R8 ;  /* 0x0000000109009824 */ /* 0x000fe400078e0a08 */
[----:B------:R-:W-:Y:S02]  /*46f0*/  @!P1 IMAD.IADD R8, R8, 0x1, -R9 ;  /* 0x0000000108089824 */ /* 0x000fe400078e0a09 */
[----:B------:R-:W-:Y:S02]  /*4700*/  @!P1 IMAD R11, R0, R2, R11 ;  /* 0x00000002000b9224 */ /* 0x000fe400078e020b */
[----:B------:R-:W-:Y:S01]  /*4710*/  @!P1 IMAD R10, R8, R12, R10 ;  /* 0x0000000c080a9224 */ /* 0x000fe200078e020a */
[----:B-1----:R-:W-:Y:S06]  /*4720*/  @!P5 BRA `(.L_x_77) ;  /* 0x0000004c00dcd947 */ /* 0x002fec0003800000 */
.L_x_167:
[----:B------:R-:W-:Y:S01]  /*4730*/  @!P4 IADD3 R2, P0, PT, R30, 0x580, RZ ;  /* 0x000005801e02c810 */ /* 0x000fe20007f1e0ff */
[----:B------:R-:W-:Y:S01]  /*4740*/  VOTEU.ALL UP1, P4 ;  /* 0x0000000000ff7886 */ /* 0x000fe20002020000 */
[----:B------:R-:W-:Y:S01]  /*4750*/  UMOV UR18, 0x0 ;  /* 0x0000000000127882 */ /* 0x000fe20000000000 */
[----:B------:R-:W-:Y:S01]  /*4760*/  UMOV UR19, 0x10000000 ;  /* 0x1000000000137882 */ /* 0x000fe20000000000 */
[----:B------:R-:W-:Y:S01]  /*4770*/  @!P4 R2UR UR9, R2 ;  /* 0x000000000209c2ca */ /* 0x000fe200000e0000 */
[----:B-1----:R-:W-:Y:S01]  /*4780*/  @!P4 IMAD.X R0, RZ, RZ, R31, P0 ;  /* 0x000000ffff00c224 */ /* 0x002fe200000e061f */
[----:B------:R-:W-:Y:S01]  /*4790*/  @!UP1 UIADD3 UR10, UPT, UPT, UR34, 0xc0, URZ ;  /* 0x000000c0220a9890 */ /* 0x000fe2000fffe0ff */
[----:B------:R-:W-:Y:S01]  /*47a0*/  ISETP.NE.AND P0, PT, R28, 0x2, PT ;  /* 0x000000021c00780c */ /* 0x000fe20003f05270 */
[----:B------:R-:W-:Y:S01]  /*47b0*/  UMOV UR11, UR35 ;  /* 0x00000023000b7c82 */ /* 0x000fe20008000000 */
[----:B------:R-:W-:Y:S01]  /*47c0*/  UMOV UR12, UR36 ;  /* 0x00000024000c7c82 */ /* 0x000fe20008000000 */
[----:B------:R-:W-:Y:S01]  /*47d0*/  @!P4 R2UR UR8, R0 ;  /* 0x000000000008c2ca */ /* 0x000fe200000e0000 */
[----:B------:R-:W-:Y:S01]  /*47e0*/  IMAD.IADD R14, R10, 0x1, R86 ;  /* 0x000000010a0e7824 */ /* 0x000fe200078e0256 */
[----:B------:R-:W-:Y:S01]  /*47f0*/  @P3 R2UR UR36, R26 ;  /* 0x000000001a2432ca */ /* 0x000fe200000e0000 */
[----:B------:R-:W-:Y:S01]  /*4800*/  IMAD.IADD R15, R11, 0x1, R87 ;  /* 0x000000010b0f7824 */ /* 0x000fe200078e0257 */
[----:B------:R-:W-:Y:S02]  /*4810*/  SEL R0, RZ, 0x1, P0 ;  /* 0x00000001ff007807 */ /* 0x000fe40000000000 */
[----:B------:R-:W-:Y:S01]  /*4820*/  LOP3.LUT R29, R29, 0x1, RZ, 0x3c, !PT ;  /* 0x000000011d1d7812 */ /* 0x000fe200078e3cff */
[----:B------:R-:W-:Y:S01]  /*4830*/  IMAD.U32 R8, RZ, RZ, UR9 ;  /* 0x00000009ff087e24 */ /* 0x000fe2000f8e00ff */
[----:B------:R-:W-:Y:S01]  /*4840*/  @!UP1 UIADD3 UR9, UPT, UPT, UR7, 0x58, URZ ;  /* 0x0000005807099890 */ /* 0x000fe2000fffe0ff */
[----:B------:R-:W-:Y:S02]  /*4850*/  LOP3.LUT R27, R27, R0, RZ, 0x3c, !PT ;  /* 0x000000001b1b7212 */ /* 0x000fe400078e3cff */
[----:B------:R-:W-:Y:S02]  /*4860*/  SEL R28, R28, RZ, P0 ;  /* 0x000000ff1c1c7207 */ /* 0x000fe40000000000 */
[----:B------:R-:W-:Y:S01]  /*4870*/  IMAD.U32 R9, RZ, RZ, UR8 ;  /* 0x00000008ff097e24 */ /* 0x000fe2000f8e00ff */
[----:B------:R-:W-:Y:S01]  /*4880*/  @!P4 R2UR UR14, R8 ;  /* 0x00000000080ec2ca */ /* 0x000fe200000e0000 */
[----:B------:R-:W-:Y:S01]  /*4890*/  @!UP1 UIADD3 UR8, UPT, UPT, UR7, 0x6400, URZ ;  /* 0x0000640007089890 */ /* 0x000fe2000fffe0ff */
[----:B------:R-:W-:Y:S02]  /*48a0*/  VOTEU.ALL UP1, P4 ;  /* 0x0000000000ff7886 */ /* 0x000fe40002020000 */
[----:B------:R-:W-:Y:S11]  /*48b0*/  @!P4 R2UR UR15, R9 ;  /* 0x00000000090fc2ca */ /* 0x000ff600000e0000 */
[----:B------:R-:W-:Y:S02]  /*48c0*/  @!UPT UIADD3 URZ, UPT, UPT, URZ, URZ, URZ ;  /* 0x000000fffffff290 */ /* 0x000fe4000fffe0ff */
[----:B------:R2:W-:Y:S01]  /*48d0*/  @!UP1 UTMALDG.3D [UR8], [UR14], desc[UR18] ;  /* 0x000012080e0095b4 */ /* 0x0005e20008011000 */
[----:B------:R2:W-:Y:S01]  /*48e0*/  @!P4 SYNCS.ARRIVE.TRANS64.RED.A0TR RZ, [UR7+0x58], R25 ;  /* 0x00005819ffffc9a7 */ /* 0x0005e20008300407 */
[----:B------:R-:W-:Y:S01]  /*48f0*/  UPLOP3.LUT UP1, UPT, UPT, UPT, UPT, 0x80, 0x8 ;  /* 0x000000000008789c */ /* 0x000fe20003f2f070 */
[----:B------:R-:W-:Y:S01]  /*4900*/  SYNCS.ARRIVE.TRANS64.RED.A1T0 RZ, [UR13], RZ ;  /* 0x000000ffffff79a7 */ /* 0x000fe2000810040d */
[----:B------:R-:W-:Y:S09]  /*4910*/  @P3 BRA `(.L_x_78) ;  /* 0xfffffff000a03947 */ /* 0x000ff2000383ffff */
[----:B------:R-:W-:-:S04]  /*4920*/  SHF.L.U32 R2, R29, 0x1f, RZ ;  /* 0x0000001f1d027819 */ /* 0x000fc800000006ff */
[----:B------:R-:W1:Y:S02]  /*4930*/  SYNCS.PHASECHK.TRANS64.TRYWAIT P0, [UR7+0x60], R2 ;  /* 0x00006002ff0075a7 */ /* 0x000e640008001107 */
[----:B-1----:R-:W-:Y:S05]  /*4940*/  @!P0 BRA `(.L_x_79) ;  /* 0x0000004c006c8947 */ /* 0x002fea0003800000 */
.L_x_169:
[----:B------:R-:W3:Y:S02]  /*4950*/  SYNCS.PHASECHK.TRANS64.TRYWAIT P0, [UR7+0x68], R2 ;  /* 0x00006802ff0075a7 */ /* 0x000ee40008001107 */
[----:B---3--:R-:W-:Y:S05]  /*4960*/  @!P0 BRA `(.L_x_80) ;  /* 0x0000004c007c8947 */ /* 0x008fea0003800000 */
.L_x_171:
[----:B------:R-:W3:Y:S02]  /*4970*/  SYNCS.PHASECHK.TRANS64.TRYWAIT P0, [UR7+0x70], R2 ;  /* 0x00007002ff0075a7 */ /* 0x000ee40008001107 */
[----:B---3--:R-:W-:Y:S05]  /*4980*/  @!P0 BRA `(.L_x_81) ;  /* 0x0000004c008c8947 */ /* 0x008fea0003800000 */
.L_x_173:
[----:B-1----:R-:W-:-:S07]  /*4990*/  MOV R0, UR7 ;  /* 0x0000000700007c02 */ /* 0x002fce0008000f00 */
.L_x_82:
[----:B-1----:R-:W-:-:S04]  /*49a0*/  SHF.L.U32 R2, R29, 0x1f, RZ ;  /* 0x0000001f1d027819 */ /* 0x002fc800000006ff */
[----:B------:R1:W3:Y:S03]  /*49b0*/  SYNCS.PHASECHK.TRANS64.TRYWAIT P0, [R0+URZ+0x78], R2 ;  /* 0x00007802000075a7 */ /* 0x0002e600080011ff */
[----:B---3--:R-:W-:Y:S05]  /*49c0*/  @!P0 NANOSLEEP.SYNCS 0x989680 ;  /* 0x009896800000895d */ /* 0x008fea0003900000 */
[----:B------:R-:W3:Y:S02]  /*49d0*/  @!P0 SYNCS.PHASECHK.TRANS64 P0, [R0+URZ+0x78], R2 ;  /* 0x00007802000085a7 */ /* 0x000ee400080010ff */
[----:B--23--:R-:W-:Y:S05]  /*49e0*/  @P0 EXIT ;  /* 0x000000000000094d */ /* 0x00cfea0003800000 */
[----:B------:R-:W-:Y:S05]  /*49f0*/  BRA `(.L_x_82) ;  /* 0xfffffffc00e87947 */ /* 0x000fea000383ffff */
.L_x_67:
[----:B------:R-:W-:-:S06]  /*4a00*/  UISETP.GE.AND UP1, UPT, UR8, 0x4, UPT ;  /* 0x000000040800788c */ /* 0x000fcc000bf26270 */
[----:B------:R-:W-:-:S13]  /*4a10*/  PLOP3.LUT P0, PT, PT, PT, UP1, 0x80, 0x8 ;  /* 0x000000000008781c */ /* 0x000fda0003f0f018 */
[----:B------:R-:W-:Y:S05]  /*4a20*/  @!P0 EXIT ;  /* 0x000000000000894d */ /* 0x000fea0003800000 */
[----:B------:R-:W-:Y:S01]  /*4a30*/  BAR.SYNC.DEFER_BLOCKING 0x6, 0xa0 ;  /* 0x0182800000007b1d */ /* 0x000fe20000010000 */
[C---:B------:R-:W-:Y:S01]  /*4a40*/  IMAD.SHL.U32 R4, R101.reuse, 0x40, RZ ;  /* 0x0000004065047824 */ /* 0x040fe200078e00ff */
[C---:B------:R-:W-:Y:S01]  /*4a50*/  R2P PR, R101.reuse, 0x6 ;  /* 0x0000000665007804 */ /* 0x040fe20000000000 */
[C---:B------:R-:W-:Y:S01]  /*4a60*/  IMAD.SHL.U32 R92, R101.reuse, 0x8, RZ ;  /* 0x00000008655c7824 */ /* 0x040fe200078e00ff */
[----:B------:R-:W-:Y:S01]  /*4a70*/  CS2R R96, SRZ ;  /* 0x0000000000607805 */ /* 0x000fe2000001ff00 */
[C---:B------:R-:W-:Y:S01]  /*4a80*/  IMAD.U32 R46, R101.reuse, 0x10000, RZ ;  /* 0x00010000652e7824 */ /* 0x040fe200078e00ff */
[----:B------:R-:W-:Y:S02]  /*4a90*/  UMOV UR48, 0x400 ;  /* 0x0000040000307882 */ /* 0x000fe40000000000 */
[----:B------:R-:W1:Y:S01]  /*4aa0*/  LDC R91, c[0x0][0x370] ;  /* 0x0000dc00ff5b7b82 */ /* 0x000e620000000800 */
[----:B------:R-:W-:Y:S01]  /*4ab0*/  ULEA UR48, UR37, UR48, 0x18 ;  /* 0x0000003025307291 */ /* 0x000fe2000f8ec0ff */
[C---:B------:R-:W-:Y:S01]  /*4ac0*/  LOP3.LUT R3, R4.reuse, 0x1c0, RZ, 0xc0, !PT ;  /* 0x000001c004037812 */ /* 0x040fe200078ec0ff */
[----:B------:R-:W-:Y:S01]  /*4ad0*/  IMAD.SHL.U32 R2, R101, 0x20, RZ ;  /* 0x0000002065027824 */ /* 0x000fe200078e00ff */
[----:B------:R-:W-:Y:S01]  /*4ae0*/  LOP3.LUT R4, R4, 0x200, RZ, 0xc0, !PT ;  /* 0x0000020004047812 */ /* 0x000fe200078ec0ff */
[----:B------:R-:W-:Y:S01]  /*4af0*/  IMAD.MOV.U32 R99, RZ, RZ, 0x20 ;  /* 0x00000020ff637424 */ /* 0x000fe200078e00ff */
[----:B------:R-:W-:Y:S01]  /*4b00*/  LOP3.LUT R92, R3, 0x38, R92, 0xf8, !PT ;  /* 0x00000038035c7812 */ /* 0x000fe200078ef85c */
[----:B------:R-:W-:Y:S01]  /*4b10*/  UIADD3 UR4, UPT, UPT, UR48, 0x400, URZ ;  /* 0x0000040030047890 */ /* 0x000fe2000fffe0ff */
[----:B------:R-:W2:Y:S01]  /*4b20*/  LDC R42, c[0x0][0xb0c] ;  /* 0x0002c300ff2a7b82 */ /* 0x000ea20000000800 */
[----:B------:R-:W-:Y:S01]  /*4b30*/  SHF.R.U32.HI R3, RZ, 0x1, R101 ;  /* 0x00000001ff037819 */ /* 0x000fe20000011665 */
[----:B------:R-:W-:Y:S01]  /*4b40*/  IMAD.MOV.U32 R98, RZ, RZ, 0x1 ;  /* 0x00000001ff627424 */ /* 0x000fe200078e00ff */
[----:B------:R-:W-:Y:S01]  /*4b50*/  LOP3.LUT R46, R46, 0x600000, RZ, 0xc0, !PT ;  /* 0x006000002e2e7812 */ /* 0x000fe200078ec0ff */
[----:B------:R-:W-:Y:S01]  /*4b60*/  IMAD.MOV.U32 R45, RZ, RZ, RZ ;  /* 0x000000ffff2d7224 */ /* 0x000fe200078e00ff */
[----:B------:R-:W-:Y:S01]  /*4b70*/  LOP3.LUT R2, R4, 0xc00, R2, 0xf8, !PT ;  /* 0x00000c0004027812 */ /* 0x000fe200078ef802 */
[----:B------:R-:W-:Y:S01]  /*4b80*/  IMAD.MOV.U32 R104, RZ, RZ, RZ ;  /* 0x000000ffff687224 */ /* 0x000fe200078e00ff */
[----:B------:R-:W-:Y:S01]  /*4b90*/  LOP3.LUT R92, R92, 0x8, R3, 0x78, !PT ;  /* 0x000000085c5c7812 */ /* 0x000fe200078e7803 */
[----:B------:R-:W4:Y:S01]  /*4ba0*/  LDC R89, c[0x0][0xb20] ;  /* 0x0002c800ff597b82 */ /* 0x000f220000000800 */
[----:B------:R-:W3:Y:S01]  /*4bb0*/  LDS R0, [UR48+0x140] ;  /* 0x00014030ff007984 */ /* 0x000ee20008000800 */
[----:B------:R-:W-:Y:S01]  /*4bc0*/  SEL R100, R99, 0xffffffe0, !P2 ;  /* 0xffffffe063647807 */ /* 0x000fe20005000000 */
[----:B------:R-:W-:Y:S01]  /*4bd0*/  IMAD.U32 R94, RZ, RZ, UR4 ;  /* 0x00000004ff5e7e24 */ /* 0x000fe2000f8e00ff */
[----:B------:R-:W-:Y:S01]  /*4be0*/  LOP3.LUT R92, R2, R92, RZ, 0xfc, !PT ;  /* 0x0000005c025c7212 */ /* 0x000fe200078efcff */
[----:B------:R-:W1:Y:S01]  /*4bf0*/  LDCU.64 UR52, c[0x0][0x348] ;  /* 0x00006900ff3477ac */ /* 0x000e620008000a00 */
[----:B------:R-:W-:-:S02]  /*4c00*/  LOP3.LUT R101, R101, 0x60, RZ, 0xc0, !PT ;  /* 0x0000006065657812 */ /* 0x000fc400078ec0ff */
[----:B------:R-:W1:Y:S01]  /*4c10*/  LDC R41, c[0x0][0xb30] ;  /* 0x0002cc00ff297b82 */ /* 0x000e620000000800 */
[----:B------:R-:W-:Y:S01]  /*4c20*/  SEL R99, R99, 0xffffffe0, !P1 ;  /* 0xffffffe063637807 */ /* 0x000fe20004800000 */
[----:B------:R-:W1:Y:S01]  /*4c30*/  LDCU.64 UR38, c[0x0][0x888] ;  /* 0x00011100ff2677ac */ /* 0x000e620008000a00 */
[----:B------:R-:W1:Y:S05]  /*4c40*/  LDCU.64 UR44, c[0x0][0x890] ;  /* 0x00011200ff2c77ac */ /* 0x000e6a0008000a00 */
[----:B------:R-:W1:Y:S01]  /*4c50*/  LDC.64 R84, c[0x0][0xb10] ;  /* 0x0002c400ff547b82 */ /* 0x000e620000000a00 */
[----:B------:R-:W-:Y:S01]  /*4c60*/  UMOV UR49, URZ ;  /* 0x000000ff00317c82 */ /* 0x000fe20008000000 */
[----:B------:R-:W-:-:S06]  /*4c70*/  UMOV UR51, URZ ;  /* 0x000000ff00337c82 */ /* 0x000fcc0008000000 */
[----:B------:R-:W1:Y:S08]  /*4c80*/  LDC.64 R38, c[0x0][0xb18] ;  /* 0x0002c600ff267b82 */ /* 0x000e700000000a00 */
[----:B------:R-:W1:Y:S08]  /*4c90*/  LDC.64 R36, c[0x0][0xb28] ;  /* 0x0002ca00ff247b82 */ /* 0x000e700000000a00 */
[----:B------:R-:W1:Y:S01]  /*4ca0*/  LDC.64 R82, c[0x0][0x8b0] ;  /* 0x00022c00ff527b82 */ /* 0x000e620000000a00 */
[----:B---3--:R-:W-:-:S07]  /*4cb0*/  IMAD.IADD R46, R0, 0x1, R46 ;  /* 0x00000001002e7824 */ /* 0x008fce00078e022e */
[----:B------:R-:W3:Y:S08]  /*4cc0*/  LDC.64 R80, c[0x0][0x8a8] ;  /* 0x00022a00ff507b82 */ /* 0x000ef00000000a00 */
[----:B--2-4-:R-:W1:Y:S02]  /*4cd0*/  LDC R90, c[0x0][0x374] ;  /* 0x0000dd00ff5a7b82 */ /* 0x014e640000000800 */
.L_x_126:
[----:B------:R-:W-:Y:S02]  /*4ce0*/  LEA R0, R104, UR48, 0x3 ;  /* 0x0000003068007c11 */ /* 0x000fe4000f8e18ff */
[----:B------:R-:W-:Y:S02]  /*4cf0*/  SHF.L.U32 R2, R96, 0x1f, RZ ;  /* 0x0000001f60027819 */ /* 0x000fe400000006ff */
[----:B-1----:R-:W-:Y:S02]  /*4d00*/  LEA R16, R104, UR48, 0x4 ;  /* 0x0000003068107c11 */ /* 0x002fe4000f8e20ff */
[----:B------:R-:W2:Y:S02]  /*4d10*/  SYNCS.PHASECHK.TRANS64.TRYWAIT P0, [R0+URZ+0x90], R2 ;  /* 0x00009002000075a7 */ /* 0x000ea400080011ff */
[----:B--2---:R-:W-:Y:S05]  /*4d20*/  @!P0 BRA `(.L_x_83) ;  /* 0x0000004800bc8947 */ /* 0x004fea0003800000 */
.L_x_174:
[----:B------:R-:W4:Y:S01]  /*4d30*/  LDC.64 R10, c[0x0][0xb10] ;  /* 0x0002c400ff0a7b82 */ /* 0x000f220000000a00 */
[----:B------:R-:W3:Y:S01]  /*4d40*/  LDS.128 R16, [R16+0x120] ;  /* 0x0001200010107984 */ /* 0x000ee20000000c00 */
[----:B-1----:R-:W-:Y:S01]  /*4d50*/  ISETP.NE.AND P1, PT, R41, 0x1, PT ;  /* 0x000000012900780c */ /* 0x002fe20003f25270 */
[----:B--2---:R-:W-:Y:S01]  /*4d60*/  VIADD R0, R0, 0xa0 ;  /* 0x000000a000007836 */ /* 0x004fe20000000000 */
[----:B------:R-:W-:Y:S04]  /*4d70*/  ISETP.GE.AND P0, PT, R40, 0x1, PT ;  /* 0x000000012800780c */ /* 0x000fe80003f06270 */
[----:B------:R-:W1:Y:S01]  /*4d80*/  LDC.64 R8, c[0x0][0xb18] ;  /* 0x0002c600ff087b82 */ /* 0x000e620000000a00 */
[----:B------:R-:W-:Y:S01]  /*4d90*/  PRMT R0, RZ, 0x654, R0 ;  /* 0x00000654ff007816 */ /* 0x000fe20000000000 */
[----:B------:R-:W-:Y:S01]  /*4da0*/  @!PT LDS RZ, [RZ] ;  /* 0x00000000fffff984 */ /* 0x000fe20000000800 */
[----:B------:R-:W-:Y:S01]  /*4db0*/  @!PT LDS RZ, [RZ] ;  /* 0x00000000fffff984 */ /* 0x000fe20000000800 */
[----:B------:R-:W-:Y:S01]  /*4dc0*/  @!PT LDS RZ, [RZ] ;  /* 0x00000000fffff984 */ /* 0x000fe20000000800 */
[----:B------:R-:W-:Y:S01]  /*4dd0*/  @!PT LDS RZ, [RZ] ;  /* 0x00000000fffff984 */ /* 0x000fe20000000800 */
[----:B------:R2:W-:Y:S06]  /*4de0*/  MEMBAR.ALL.CTA ;  /* 0x0000000000007992 */ /* 0x0005ec0000008000 */
[----:B--2---:R-:W2:Y:S01]  /*4df0*/  FENCE.VIEW.ASYNC.S ;  /* 0x00000000000073c6 */ /* 0x004ea20000000000 */
[----:B------:R-:W1:Y:S08]  /*4e00*/  @!P1 LDC R12, c[0x0][0xb20] ;  /* 0x0002c800ff0c9b82 */ /* 0x000e700000000800 */
[----:B------:R-:W1:Y:S01]  /*4e10*/  @!P1 LDC R7, c[0x0][0xb0c] ;  /* 0x0002c300ff079b82 */ /* 0x000e620000000800 */
[----:B--2---:R2:W-:Y:S01]  /*4e20*/  SYNCS.ARRIVE.TRANS64.RED.A1T0 RZ, [R0+URZ], RZ ;  /* 0x000000ff00ff79a7 */ /* 0x0045e200081004ff */
[----:B---3--:R-:W-:Y:S04]  /*4e30*/  LOP3.LUT P4, RZ, R18, 0x1, RZ, 0xc0, !PT ;  /* 0x0000000112ff7812 */ /* 0x008fe8000788c0ff */
[----:B------:R-:W-:Y:S09]  /*4e40*/  P2R R102, PR, RZ, 0x10 ;  /* 0x00000010ff667803 */ /* 0x000ff20000000000 */
[----:B------:R-:W-:Y:S02]  /*4e50*/  @P4 MOV R44, R16 ;  /* 0x00000010002c4202 */ /* 0x000fe40000000f00 */
[----:B------:R-:W-:Y:S01]  /*4e60*/  @P4 LOP3.LUT R43, R17, 0xffff, RZ, 0xc0, !PT ;  /* 0x0000ffff112b4812 */ /* 0x000fe200078ec0ff */
[----:B--2-4-:R-:W-:Y:S06]  /*4e70*/  @!P0 BRA `(.L_x_84) ;  /* 0x0000000000a48947 */ /* 0x014fec0003800000 */
[----:B------:R-:W-:Y:S01]  /*4e80*/  IMAD.HI.U32 R0, R90, R39, RZ ;  /* 0x000000275a007227 */ /* 0x000fe200078e00ff */
[----:B------:R-:W-:Y:S02]  /*4e90*/  ISETP.NE.AND P0, PT, R38, 0x1, PT ;  /* 0x000000012600780c */ /* 0x000fe40003f05270 */
[----:B------:R-:W-:Y:S01]  /*4ea0*/  ISETP.NE.AND P2, PT, R40, 0x1, PT ;  /* 0x000000012800780c */ /* 0x000fe20003f45270 */
[----:B------:R-:W-:Y:S01]  /*4eb0*/  IMAD.HI.U32 R4, R91, R84, RZ ;  /* 0x000000545b047227 */ /* 0x000fe200078e00ff */
[----:B------:R-:W-:Y:S02]  /*4ec0*/  SHF.R.U32.HI R0, RZ, R89, R0 ;  /* 0x00000059ff007219 */ /* 0x000fe40000011600 */
[----:B------:R-:W-:Y:S01]  /*4ed0*/  ISETP.NE.AND P3, PT, R42, 0x1, PT ;  /* 0x000000012a00780c */ /* 0x000fe20003f65270 */
[----:B------:R-:W-:Y:S01]  /*4ee0*/  IMAD.HI.U32 R6, R43, R39, RZ ;  /* 0x000000272b067227 */ /* 0x000fe200078e00ff */
[-C--:B------:R-:W-:Y:S02]  /*4ef0*/  SHF.R.U32.HI R4, RZ, R85.reuse, R4 ;  /* 0x00000055ff047219 */ /* 0x080fe40000011604 */
[----:B------:R-:W-:Y:S01]  /*4f00*/  SEL R0, R90, R0, !P0 ;  /* 0x000000005a007207 */ /* 0x000fe20004000000 */
[----:B------:R-:W-:Y:S01]  /*4f10*/  IMAD.HI.U32 R5, R44, R84, RZ ;  /* 0x000000542c057227 */ /* 0x000fe200078e00ff */
[----:B------:R-:W-:Y:S03]  /*4f20*/  SEL R4, R91, R4, !P3 ;  /* 0x000000045b047207 */ /* 0x000fe60005800000 */
[-C--:B------:R-:W-:Y:S01]  /*4f30*/  IMAD.HI.U32 R3, R0, R36.reuse, RZ ;  /* 0x0000002400037227 */ /* 0x080fe200078e00ff */
[----:B------:R-:W-:Y:S03]  /*4f40*/  SHF.R.U32.HI R5, RZ, R85, R5 ;  /* 0x00000055ff057219 */ /* 0x000fe60000011605 */
[----:B------:R-:W-:Y:S01]  /*4f50*/  IMAD.HI.U32 R2, R4, R36, RZ ;  /* 0x0000002404027227 */ /* 0x000fe200078e00ff */
[----:B------:R-:W-:Y:S02]  /*4f60*/  @P2 SHF.R.U32.HI R0, RZ, R37, R3 ;  /* 0x00000025ff002219 */ /* 0x000fe40000011603 */
[----:B------:R-:W-:Y:S02]  /*4f70*/  SHF.R.U32.HI R3, RZ, R89, R6 ;  /* 0x00000059ff037219 */ /* 0x000fe40000011606 */
[----:B------:R-:W-:Y:S01]  /*4f80*/  @P2 SHF.R.U32.HI R4, RZ, R37, R2 ;  /* 0x00000025ff042219 */ /* 0x000fe20000011602 */
[----:B------:R-:W-:Y:S01]  /*4f90*/  IMAD R0, R40, R0, RZ ;  /* 0x0000000028007224 */ /* 0x000fe200078e02ff */
[----:B------:R-:W-:Y:S02]  /*4fa0*/  SEL R3, R43, R3, !P0 ;  /* 0x000000032b037207 */ /* 0x000fe40004000000 */
[----:B------:R-:W-:Y:S01]  /*4fb0*/  SEL R2, R44, R5, !P3 ;  /* 0x000000052c027207 */ /* 0x000fe20005800000 */
[----:B------:R-:W-:Y:S01]  /*4fc0*/  IMAD R5, R40, R4, RZ ;  /* 0x0000000428057224 */ /* 0x000fe200078e02ff */
[C---:B------:R-:W-:Y:S01]  /*4fd0*/  ISETP.GE.AND P0, PT, R3.reuse, R0, PT ;  /* 0x000000000300720c */ /* 0x040fe20003f06270 */
[C---:B------:R-:W-:Y:S03]  /*4fe0*/  IMAD.HI.U32 R0, R3.reuse, R36, RZ ;  /* 0x0000002403007227 */ /* 0x040fe600078e00ff */
[C---:B------:R-:W-:Y:S02]  /*4ff0*/  ISETP.GE.OR P0, PT, R2.reuse, R5, P0 ;  /* 0x000000050200720c */ /* 0x040fe40000706670 */
[----:B------:R-:W-:Y:S04]  /*5000*/  SHF.R.U32.HI R0, RZ, R37, R0 ;  /* 0x00000025ff007219 */ /* 0x000fe80000011600 */
[C---:B------:R-:W-:Y:S05]  /*5010*/  SEL R6, R3.reuse, R0, !P2 ;  /* 0x0000000003067207 */ /* 0x040fea0005000000 */
        /* <DEDUP_REMOVED lines=14> */
[----:B------:R-:W-:Y:S07]  /*5100*/  IMAD R43, R3, R38, R43 ;  /* 0x00000026032b7224 */ /* 0x000fee00078e022b */
.L_x_84:
[----:B-1----:R-:W-:Y:S01]  /*5110*/  @!P1 ISETP.NE.AND P0, PT, R8, 0x1, PT ;  /* 0x000000010800980c */ /* 0x002fe20003f05270 */
[----:B------:R-:W-:Y:S01]  /*5120*/  @!P1 IMAD.HI.U32 R2, R43, R9, RZ ;  /* 0x000000092b029227 */ /* 0x000fe200078e00ff */
[----:B------:R-:W-:Y:S01]  /*5130*/  R2UR UR42, R15 ;  /* 0x000000000f2a72ca */ /* 0x000fe200000e0000 */
[----:B------:R-:W-:Y:S01]  /*5140*/  BSSY.RECONVERGENT B6, `(.L_x_85) ;  /* 0x0000031000067945 */ /* 0x000fe20003800200 */
[----:B------:R-:W-:Y:S01]  /*5150*/  R2UR UR41, R14 ;  /* 0x000000000e2972ca */ /* 0x000fe200000e0000 */
[----:B------:R-:W-:Y:S01]  /*5160*/  @!P1 IMAD.HI.U32 R0, R44, R10, RZ ;  /* 0x0000000a2c009227 */ /* 0x000fe200078e00ff */
[----:B------:R-:W-:Y:S02]  /*5170*/  @!P1 SHF.R.U32.HI R2, RZ, R12, R2 ;  /* 0x0000000cff029219 */ /* 0x000fe40000011602 */
[----:B------:R-:W-:Y:S01]  /*5180*/  @!P1 ISETP.NE.AND P2, PT, R7, 0x1, PT ;  /* 0x000000010700980c */ /* 0x000fe20003f45270 */
[----:B------:R-:W-:Y:S01]  /*5190*/  VIADD R104, R104, 0x1 ;  /* 0x0000000168687836 */ /* 0x000fe20000000000 */
[----:B------:R-:W-:Y:S02]  /*51a0*/  @!P1 SEL R2, R43, R2, !P0 ;  /* 0x000000022b029207 */ /* 0x000fe40004000000 */
[----:B------:R-:W-:Y:S02]  /*51b0*/  @!P1 SHF.R.U32.HI R0, RZ, R11, R0 ;  /* 0x0000000bff009219 */ /* 0x000fe40000011600 */
[----:B------:R-:W-:Y:S01]  /*51c0*/  LOP3.LUT P0, RZ, R94, 0x3f0, RZ, 0xc0, !PT ;  /* 0x000003f05eff7812 */ /* 0x000fe2000780c0ff */
[----:B------:R-:W-:Y:S01]  /*51d0*/  USHF.L.U32 UR42, UR42, 0x6, URZ ;  /* 0x000000062a2a7899 */ /* 0x000fe200080006ff */
[----:B------:R-:W-:Y:S01]  /*51e0*/  @!P1 SEL R3, R44, R0, !P2 ;  /* 0x000000002c039207 */ /* 0x000fe20005000000 */
[----:B------:R-:W-:Y:S01]  /*51f0*/  USHF.L.U32 UR41, UR41, 0x8, URZ ;  /* 0x0000000829297899 */ /* 0x000fe200080006ff */
[----:B------:R-:W-:Y:S03]  /*5200*/  @P4 SHF.R.U32.HI R95, RZ, 0x10, R17 ;  /* 0x00000010ff5f4819 */ /* 0x000fe60000011611 */
[----:B------:R-:W-:Y:S02]  /*5210*/  @!P1 IMAD.IADD R0, R2, 0x1, -R3 ;  /* 0x0000000102009824 */ /* 0x000fe400078e0a03 */
[----:B------:R-:W-:Y:S02]  /*5220*/  @!P1 IMAD.IADD R2, R3, 0x1, -R2 ;  /* 0x0000000103029824 */ /* 0x000fe400078e0a02 */
[----:B------:R-:W-:Y:S02]  /*5230*/  @!P1 IMAD R44, R0, R7, R44 ;  /* 0x00000007002c9224 */ /* 0x000fe400078e022c */
[----:B------:R-:W-:Y:S01]  /*5240*/  @!P1 IMAD R43, R2, R8, R43 ;  /* 0x00000008022b9224 */ /* 0x000fe200078e022b */
[----:B------:R-:W-:Y:S06]  /*5250*/  @!P0 BRA `(.L_x_86) ;  /* 0x00000000007c8947 */ /* 0x000fec0003800000 */
[----:B------:R-:W1:Y:S01]  /*5260*/  LDCU.64 UR8, c[0x4][0x80] ;  /* 0x01001000ff0877ac */ /* 0x000e620008000a00 */
[----:B------:R-:W-:Y:S01]  /*5270*/  MOV R2, 0x0 ;  /* 0x0000000000027802 */ /* 0x000fe20000000f00 */
[----:B------:R-:W-:Y:S02]  /*5280*/  HFMA2 R12, -RZ, RZ, 0, 5.9604644775390625e-08 ;  /* 0x00000001ff0c7431 */ /* 0x000fe400000001ff */
[----:B------:R-:W-:Y:S01]  /*5290*/  IMAD.MOV.U32 R8, RZ, RZ, 0x70 ;  /* 0x00000070ff087424 */ /* 0x000fe200078e00ff */
[----:B------:R2:W3:Y:S01]  /*52a0*/  LDC.64 R14, c[0x4][R2] ;  /* 0x01000000020e7b82 */ /* 0x0004e20000000a00 */
[----:B------:R-:W4:Y:S01]  /*52b0*/  LDCU.64 UR6, c[0x4][0x88] ;  /* 0x01001100ff0677ac */ /* 0x000f220008000a00 */
[----:B------:R-:W-:Y:S01]  /*52c0*/  IMAD.MOV.U32 R13, RZ, RZ, RZ ;  /* 0x000000ffff0d7224 */ /* 0x000fe200078e00ff */
[----:B------:R-:W2:Y:S01]  /*52d0*/  LDCU.64 UR4, c[0x4][0x8] ;  /* 0x01000100ff0477ac */ /* 0x000ea20008000a00 */
[----:B-1----:R-:W-:Y:S01]  /*52e0*/  MOV R5, UR9 ;  /* 0x0000000900057c02 */ /* 0x002fe20008000f00 */
[----:B------:R-:W-:Y:S01]  /*52f0*/  IMAD.U32 R4, RZ, RZ, UR8 ;  /* 0x00000008ff047e24 */ /* 0x000fe2000f8e00ff */
[----:B----4-:R-:W-:Y:S01]  /*5300*/  MOV R7, UR7 ;  /* 0x0000000700077c02 */ /* 0x010fe20008000f00 */
[----:B------:R-:W-:Y:S01]  /*5310*/  IMAD.U32 R6, RZ, RZ, UR6 ;  /* 0x00000006ff067e24 */ /* 0x000fe2000f8e00ff */
[----:B--2---:R-:W-:Y:S01]  /*5320*/  MOV R11, UR5 ;  /* 0x00000005000b7c02 */ /* 0x004fe20008000f00 */
[----:B------:R-:W-:Y:S02]  /*5330*/  IMAD.U32 R10, RZ, RZ, UR4 ;  /* 0x00000004ff0a7e24 */ /* 0x000fe4000f8e00ff */
[----:B------:R-:W-:Y:S07]  /*5340*/  LEPC R20, `(.L_x_87) ;  /* 0x000000001014794e */ /* 0x000fee0000000000 */
[----:B---3-5:R-:W-:Y:S05]  /*5350*/  CALL.ABS.NOINC R14 ;  /* 0x000000000e007343 */ /* 0x028fea0003c00000 */
.L_x_87:
[----:B------:R-:W1:Y:S01]  /*5360*/  LDCU.64 UR8, c[0x4][0x80] ;  /* 0x01001000ff0877ac */ /* 0x000e620008000a00 */
[----:B------:R-:W2:Y:S01]  /*5370*/  LDC.64 R2, c[0x4][R2] ;  /* 0x0100000002027b82 */ /* 0x000ea20000000a00 */
[----:B------:R-:W-:Y:S02]  /*5380*/  HFMA2 R12, -RZ, RZ, 0, 5.9604644775390625e-08 ;  /* 0x00000001ff0c7431 */ /* 0x000fe400000001ff */
[----:B------:R-:W-:Y:S02]  /*5390*/  IMAD.MOV.U32 R8, RZ, RZ, 0x70 ;  /* 0x00000070ff087424 */ /* 0x000fe400078e00ff */
[----:B------:R-:W-:Y:S01]  /*53a0*/  IMAD.MOV.U32 R13, RZ, RZ, RZ ;  /* 0x000000ffff0d7224 */ /* 0x000fe200078e00ff */
[----:B------:R-:W3:Y:S01]  /*53b0*/  LDCU.64 UR6, c[0x4][0x88] ;  /* 0x01001100ff0677ac */ /* 0x000ee20008000a00 */
[----:B------:R-:W4:Y:S01]  /*53c0*/  LDCU.64 UR4, c[0x4][0x8] ;  /* 0x01000100ff0477ac */ /* 0x000f220008000a00 */
[----:B-1----:R-:W-:Y:S02]  /*53d0*/  MOV R4, UR8 ;  /* 0x0000000800047c02 */ /* 0x002fe40008000f00 */
[----:B------:R-:W-:Y:S02]  /*53e0*/  MOV R5, UR9 ;  /* 0x0000000900057c02 */ /* 0x000fe40008000f00 */
[----:B---3--:R-:W-:Y:S01]  /*53f0*/  MOV R7, UR7 ;  /* 0x0000000700077c02 */ /* 0x008fe20008000f00 */
[----:B------:R-:W-:Y:S01]  /*5400*/  IMAD.U32 R6, RZ, RZ, UR6 ;  /* 0x00000006ff067e24 */ /* 0x000fe2000f8e00ff */
[----:B----4-:R-:W-:Y:S01]  /*5410*/  MOV R11, UR5 ;  /* 0x00000005000b7c02 */ /* 0x010fe20008000f00 */
[----:B------:R-:W-:Y:S02]  /*5420*/  IMAD.U32 R10, RZ, RZ, UR4 ;  /* 0x00000004ff0a7e24 */ /* 0x000fe4000f8e00ff */
[----:B------:R-:W-:Y:S07]  /*5430*/  LEPC R20, `(.L_x_86) ;  /* 0x000000001014794e */ /* 0x000fee0000000000 */
[----:B--2---:R-:W-:Y:S05]  /*5440*/  CALL.ABS.NOINC R2 ;  /* 0x0000000002007343 */ /* 0x004fea0003c00000 */
.L_x_86:
[----:B------:R-:W-:Y:S05]  /*5450*/  BSYNC.RECONVERGENT B6 ;  /* 0x0000000000067941 */ /* 0x000fea0003800200 */
.L_x_85:
[----:B------:R-:W-:Y:S01]  /*5460*/  ISETP.NE.U32.AND P4, PT, R82, RZ, PT ;  /* 0x000000ff5200720c */ /* 0x000fe20003f85070 */
[----:B------:R-:W-:Y:S01]  /*5470*/  UISETP.NE.AND UP2, UPT, UR50, URZ, UPT ;  /* 0x000000ff3200728c */ /* 0x000fe2000bf45270 */
[----:B------:R-:W-:Y:S01]  /*5480*/  ISETP.NE.U32.AND P2, PT, RZ, UR38, PT ;  /* 0x00000026ff007c0c */ /* 0x000fe2000bf45070 */
[----:B------:R-:W-:Y:S01]  /*5490*/  UISETP.NE.U32.AND UP1, UPT, UR44, URZ, UPT ;  /* 0x000000ff2c00728c */ /* 0x000fe2000bf25070 */
[----:B------:R-:W-:Y:S01]  /*54a0*/  ISETP.NE.AND.EX P4, PT, R83, RZ, PT, P4 ;  /* 0x000000ff5300720c */ /* 0x000fe20003f85340 */
[----:B------:R-:W-:Y:S01]  /*54b0*/  UPLOP3.LUT UP0, UPT, UPT, UPT, UPT, 0x40, 0x4 ;  /* 0x000000000004789c */ /* 0x000fe20003f0e870 */
[----:B------:R-:W-:Y:S01]  /*54c0*/  ISETP.NE.AND.EX P2, PT, RZ, UR39, PT, P2 ;  /* 0x00000027ff007c0c */ /* 0x000fe2000bf45320 */
[----:B------:R-:W-:Y:S01]  /*54d0*/  UISETP.NE.AND.EX UP1, UPT, UR45, URZ, UPT, UP1 ;  /* 0x000000ff2d00728c */ /* 0x000fe2000bf25310 */
[----:B------:R-:W-:Y:S04]  /*54e0*/  PLOP3.LUT P1, PT, PT, PT, UP2, 0x80, 0x8 ;  /* 0x000000000008781c */ /* 0x000fe80003f2f028 */
[----:B------:R-:W-:Y:S06]  /*54f0*/  @UP2 UPLOP3.LUT UP0, UPT, UPT, UPT, UP1, 0x80, 0x8 ;  /* 0x000000000008289c */ /* 0x000fec0003f0f010 */
[----:B------:R-:W-:Y:S01]  /*5500*/  PLOP3.LUT P0, PT, PT, PT, UP0, 0x80, 0x8 ;  /* 0x000000000008781c */ /* 0x000fe20003f0f008 */
[----:B------:R-:W-:Y:S01]  /*5510*/  @!UPT UIADD3 URZ, UPT, UPT, URZ, URZ, URZ ;  /* 0x000000fffffff290 */ /* 0x000fe2000fffe0ff */
[----:B------:R-:W-:Y:S11]  /*5520*/  BRA.U !UP1, `(.L_x_88) ;  /* 0x0000000109387547 */ /* 0x000ff6000b800000 */
[----:B------:R-:W-:Y:S01]  /*5530*/  UISETP.NE.U32.AND UP0, UPT, UR38, URZ, UPT ;  /* 0x000000ff2600728c */ /* 0x000fe2000bf05070 */
[----:B------:R-:W-:Y:S02]  /*5540*/  HFMA2 R0, -RZ, RZ, 0, 5.9604644775390625e-08 ;  /* 0x00000001ff007431 */ /* 0x000fe400000001ff */
[----:B------:R-:W-:Y:S01]  /*5550*/  IMAD.MOV.U32 R88, RZ, RZ, 0x1 ;  /* 0x00000001ff587424 */ /* 0x000fe200078e00ff */
[----:B------:R-:W-:Y:S06]  /*5560*/  UISETP.NE.AND.EX UP0, UPT, UR39, URZ, UPT, UP0 ;  /* 0x000000ff2700728c */ /* 0x000fec000bf05300 */
[----:B------:R-:W-:Y:S05]  /*5570*/  PLOP3.LUT P3, PT, PT, PT, UP0, 0x80, 0x8 ;  /* 0x000000000008781c */ /* 0x000fea0003f6f008 */
[----:B------:R-:W1:Y:S01]  /*5580*/  @UP0 LDCU.64 UR6, c[0x0][0x888] ;  /* 0x00011100ff0607ac */ /* 0x000e620008000a00 */
[----:B------:R-:W-:Y:S07]  /*5590*/  @UP0 UIMAD UR4, UR36, UR44, URZ ;  /* 0x0000002c240402a4 */ /* 0x000fee000f8e02ff */
[----:B------:R-:W-:Y:S01]  /*55a0*/  @!P3 PRMT R88, R0, 0x7610, R88 ;  /* 0x000076100058b816 */ /* 0x000fe20000000058 */
[----:B-1----:R-:W-:Y:S03]  /*55b0*/  @UP0 UIMAD.WIDE UR6, UR4, 0x4, UR6 ;  /* 0x00000004040608a5 */ /* 0x002fe6000f8e0206 */
[----:B------:R-:W1:Y:S03]  /*55c0*/  @!UP0 LDCU UR4, c[0x0][0x880] ;  /* 0x00011000ff0487ac */ /* 0x000e660008000800 */
[----:B------:R-:W-:Y:S01]  /*55d0*/  IMAD.U32 R2, RZ, RZ, UR6 ;  /* 0x00000006ff027e24 */ /* 0x000fe2000f8e00ff */
[----:B------:R-:W-:Y:S05]  /*55e0*/  MOV R3, UR7 ;  /* 0x0000000700037c02 */ /* 0x000fea0008000f00 */
[----:B-----5:R2:W5:Y:S02]  /*55f0*/  @P3 LDG.E R49, desc[UR46][R2.64] ;  /* 0x0000002e02313981 */ /* 0x020564000c1e1900 */
[----:B-12---:R-:W-:Y:S02]  /*5600*/  @!P3 IMAD.U32 R49, RZ, RZ, UR4 ;  /* 0x00000004ff31be24 */ /* 0x006fe4000f8e00ff */
.L_x_88:
[----:B------:R-:W-:Y:S05]  /*5610*/  @!P4 BRA `(.L_x_89) ;  /* 0x000000000020c947 */ /* 0x000fea0003800000 */
[----:B------:R-:W-:Y:S04]  /*5620*/  ISETP.NE.U32.AND P3, PT, R80, RZ, PT ;  /* 0x000000ff5000720c */ /* 0x000fe80003f65070 */
[----:B------:R-:W-:Y:S11]  /*5630*/  ISETP.NE.AND.EX P3, PT, R81, RZ, PT, P3 ;  /* 0x000000ff5100720c */ /* 0x000ff60003f65330 */
[----:B------:R-:W-:Y:S02]  /*5640*/  @!UPT UIADD3 URZ, UPT, UPT, URZ, URZ, URZ ;  /* 0x000000fffffff290 */ /* 0x000fe4000fffe0ff */
[----:B------:R-:W1:Y:S01]  /*5650*/  @P3 LDC.64 R2, c[0x0][0x8a8] ;  /* 0x00022a00ff023b82 */ /* 0x000e620000000a00 */
[----:B------:R-:W-:Y:S04]  /*5660*/  @P3 IMAD R0, R82, UR36, RZ ;  /* 0x0000002452003c24 */ /* 0x000fe8000f8e02ff */
[----:B-1----:R-:W-:Y:S05]  /*5670*/  @P3 IMAD.WIDE R2, R0, 0x4, R2 ;  /* 0x0000000400023825 */ /* 0x002fea00078e0202 */
[----:B-----5:R1:W5:Y:S02]  /*5680*/  @P3 LDG.E R47, desc[UR46][R2.64] ;  /* 0x0000002e022f3981 */ /* 0x020364000c1e1900 */
[----:B-1----:R-:W2:Y:S02]  /*5690*/  @!P3 LDC R47, c[0x0][0x8a0] ;  /* 0x00022800ff2fbb82 */ /* 0x002ea40000000800 */
.L_x_89:
[----:B-----5:R-:W-:Y:S01]  /*56a0*/  FSETP.NEU.AND P3, PT, R49, RZ, PT ;  /* 0x000000ff3100720b */ /* 0x020fe20003f6d000 */
[----:B------:R-:W-:Y:S01]  /*56b0*/  IMAD.SHL.U32 R66, R92, 0x2, RZ ;  /* 0x000000025c427824 */ /* 0x000fe200078e00ff */
[----:B------:R-:W-:Y:S01]  /*56c0*/  SEL R4, RZ, 0xffffffff, P2 ;  /* 0xffffffffff047807 */ /* 0x000fe20001000000 */
[----:B------:R-:W-:Y:S01]  /*56d0*/  BSSY B1, `(.L_x_90) ;  /* 0x0000043000017945 */ /* 0x000fe20003800000 */
[----:B------:R-:W-:Y:S01]  /*56e0*/  @P1 LOP3.LUT P2, RZ, R88, 0xff, RZ, 0xc0, !PT ;  /* 0x000000ff58ff1812 */ /* 0x000fe2000784c0ff */
[----:B------:R-:W-:Y:S01]  /*56f0*/  VIADD R107, R66, UR48 ;  /* 0x00000030426b7c36 */ /* 0x000fe20008000000 */
[----:B------:R-:W-:Y:S01]  /*5700*/  @P1 SEL R0, RZ, 0xffffffff, P3 ;  /* 0xffffffffff001807 */ /* 0x000fe20001800000 */
[----:B------:R-:W-:Y:S01]  /*5710*/  IMAD.MOV.U32 R67, RZ, RZ, 0x1 ;  /* 0x00000001ff437424 */ /* 0x000fe200078e00ff */
[----:B------:R-:W-:Y:S01]  /*5720*/  LOP3.LUT R98, R98, 0x1, RZ, 0x3c, !PT ;  /* 0x0000000162627812 */ /* 0x000fe200078e3cff */
[----:B------:R-:W-:Y:S01]  /*5730*/  IMAD.MOV.U32 R65, RZ, RZ, RZ ;  /* 0x000000ffff417224 */ /* 0x000fe200078e00ff */
[----:B------:R-:W-:Y:S02]  /*5740*/  @P0 SEL R0, R4, R0, !P2 ;  /* 0x0000000004000207 */ /* 0x000fe40005000000 */
[----:B------:R-:W-:Y:S02]  /*5750*/  CS2R R78, SRZ ;  /* 0x00000000004e7805 */ /* 0x000fe4000001ff00 */
[----:B------:R-:W-:Y:S02]  /*5760*/  LEA R64, R45, UR48, 0x3 ;  /* 0x000000302d407c11 */ /* 0x000fe4000f8e18ff */
[----:B------:R-:W-:Y:S02]  /*5770*/  CS2R R76, SRZ ;  /* 0x00000000004c7805 */ /* 0x000fe4000001ff00 */
[----:B------:R-:W-:Y:S02]  /*5780*/  @P1 LOP3.LUT R0, R0, 0x1, RZ, 0xc0, !PT ;  /* 0x0000000100001812 */ /* 0x000fe400078ec0ff */
[----:B------:R-:W-:Y:S02]  /*5790*/  CS2R R70, SRZ ;  /* 0x0000000000467805 */ /* 0x000fe4000001ff00 */
[----:B------:R-:W-:Y:S02]  /*57a0*/  SHF.L.U32 R2, R97, 0x1f, RZ ;  /* 0x0000001f61027819 */ /* 0x000fe400000006ff */
[----:B------:R-:W-:Y:S02]  /*57b0*/  CS2R R68, SRZ ;  /* 0x0000000000447805 */ /* 0x000fe4000001ff00 */
[----:B------:R-:W-:Y:S02]  /*57c0*/  ISETP.NE.U32.OR P6, PT, R0, 0x1, !P1 ;  /* 0x000000010000780c */ /* 0x000fe40004fc5470 */
[----:B------:R-:W-:Y:S02]  /*57d0*/  CS2R R62, SRZ ;  /* 0x00000000003e7805 */ /* 0x000fe4000001ff00 */
[----:B------:R-:W-:Y:S02]  /*57e0*/  PLOP3.LUT P2, PT, PT, PT, UP1, 0x80, 0x8 ;  /* 0x000000000008781c */ /* 0x000fe40003f4f018 */
[----:B------:R-:W-:Y:S02]  /*57f0*/  CS2R R60, SRZ ;  /* 0x00000000003c7805 */ /* 0x000fe4000001ff00 */
[----:B------:R-:W-:Y:S02]  /*5800*/  LEA.HI R48, R45, R45, RZ, 0x1 ;  /* 0x0000002d2d307211 */ /* 0x000fe400078f08ff */
[----:B------:R-:W-:Y:S02]  /*5810*/  CS2R R58, SRZ ;  /* 0x00000000003a7805 */ /* 0x000fe4000001ff00 */
[----:B------:R-:W-:Y:S02]  /*5820*/  LOP3.LUT P4, R103, R88, 0xff, RZ, 0xc0, !PT ;  /* 0x000000ff58677812 */ /* 0x000fe4000788c0ff */
[----:B------:R-:W-:Y:S02]  /*5830*/  CS2R R56, SRZ ;  /* 0x0000000000387805 */ /* 0x000fe4000001ff00 */
[----:B------:R-:W-:Y:S01]  /*5840*/  SEL R3, RZ, 0xffffffff, P3 ;  /* 0xffffffffff037807 */ /* 0x000fe20001800000 */
[----:B------:R-:W-:Y:S01]  /*5850*/  VIADD R108, R107, 0x400 ;  /* 0x000004006b6c7836 */ /* 0x000fe20000000000 */
[----:B------:R-:W-:Y:S01]  /*5860*/  P2R R105, PR, RZ, 0x40 ;  /* 0x00000040ff697803 */ /* 0x000fe20000000000 */
[----:B------:R-:W-:Y:S01]  /*5870*/  IMAD.IADD R106, R99, 0x1, R107 ;  /* 0x00000001636a7824 */ /* 0x000fe200078e026b */
[----:B------:R-:W-:Y:S02]  /*5880*/  @P6 SHF.L.U32 R0, R98, 0x1f, RZ ;  /* 0x0000001f62006819 */ /* 0x000fe400000006ff */
[----:B------:R-:W-:Y:S02]  /*5890*/  @P2 SEL R3, R4, R3, !P4 ;  /* 0x0000000304032207 */ /* 0x000fe40006000000 */
[----:B------:R1:W3:Y:S02]  /*58a0*/  @P6 SYNCS.PHASECHK.TRANS64.TRYWAIT P1, [UR48+0x40], R0 ;  /* 0x00004000ff0065a7 */ /* 0x0002e40008021130 */
[----:B------:R-:W-:Y:S04]  /*58b0*/  LOP3.LUT R3, R3, 0x1, RZ, 0xc0, !PT ;  /* 0x0000000103037812 */ /* 0x000fe800078ec0ff */
[----:B------:R-:W-:Y:S04]  /*58c0*/  ISETP.NE.U32.AND P5, PT, R3, 0x1, PT ;  /* 0x000000010300780c */ /* 0x000fe80003fa5070 */
[----:B------:R-:W-:Y:S01]  /*58d0*/  P2R R72, PR, RZ, 0x20 ;  /* 0x00000020ff487803 */ /* 0x000fe20000000000 */
[----:B------:R4:W2:Y:S01]  /*58e0*/  SYNCS.PHASECHK.TRANS64.TRYWAIT P0, [R64+URZ+0xb0], R2 ;  /* 0x0000b002400075a7 */ /* 0x0008a200080011ff */
[C---:B-1----:R-:W-:Y:S01]  /*58f0*/  IMAD.SHL.U32 R0, R48.reuse, 0x80, RZ ;  /* 0x0000008030007824 */ /* 0x042fe200078e00ff */
[----:B------:R-:W-:Y:S04]  /*5900*/  LOP3.LUT R48, R48, 0xffe, RZ, 0xc0, !PT ;  /* 0x00000ffe30307812 */ /* 0x000fe800078ec0ff */
[----:B------:R-:W-:Y:S01]  /*5910*/  LOP3.LUT R0, R0, 0xffffff00, RZ, 0xc0, !PT ;  /* 0xffffff0000007812 */ /* 0x000fe200078ec0ff */
[----:B------:R-:W-:Y:S04]  /*5920*/  IMAD.IADD R48, R45, 0x1, -R48 ;  /* 0x000000012d307824 */ /* 0x000fe800078e0a30 */
[----:B------:R-:W-:Y:S04]  /*5930*/  IMAD.IADD R0, R46, 0x1, R0 ;  /* 0x000000012e007824 */ /* 0x000fe800078e0200 */
[----:B------:R-:W-:Y:S01]  /*5940*/  IMAD R48, R48, 0x100000, R0 ;  /* 0x0010000030307824 */ /* 0x000fe200078e0200 */
[----:B---3--:R-:W-:Y:S01]  /*5950*/  @P6 SEL R67, RZ, 0x1, !P1 ;  /* 0x00000001ff436807 */ /* 0x008fe20004800000 */
[----:B----4-:R-:W-:Y:S06]  /*5960*/  @!P6 BRA `(.L_x_91) ;  /* 0x000000000064e947 */ /* 0x010fec0003800000 */
[----:B------:R-:W-:Y:S01]  /*5970*/  @P5 IMAD R5, R100, 0x2, R108 ;  /* 0x0000000264055824 */ /* 0x000fe200078e026c */
[----:B------:R-:W-:Y:S01]  /*5980*/  ISETP.NE.AND P1, PT, R67, RZ, PT ;  /* 0x000000ff4300720c */ /* 0x000fe20003f25270 */
[----:B------:R-:W-:Y:S01]  /*5990*/  IMAD.MOV.U32 R78, RZ, RZ, RZ ;  /* 0x000000ffff4e7224 */ /* 0x000fe200078e00ff */
[----:B------:R-:W-:Y:S01]  /*59a0*/  BSSY B0, `(.L_x_92) ;  /* 0x000000d000007945 */ /* 0x000fe20003800000 */
[----:B------:R-:W-:Y:S01]  /*59b0*/  @P5 IMAD.IADD R4, R99, 0x1, R5 ;  /* 0x0000000163045824 */ /* 0x000fe200078e0205 */
[----:B------:R-:W-:Y:S02]  /*59c0*/  CS2R R70, SRZ ;  /* 0x0000000000467805 */ /* 0x000fe4000001ff00 */
[----:B------:R-:W-:Y:S02]  /*59d0*/  CS2R R68, SRZ ;  /* 0x0000000000447805 */ /* 0x000fe4000001ff00 */
[----:B------:R-:W-:Y:S02]  /*59e0*/  CS2R R76, SRZ ;  /* 0x00000000004c7805 */ /* 0x000fe4000001ff00 */
[----:B------:R-:W-:Y:S02]  /*59f0*/  CS2R R58, SRZ ;  /* 0x00000000003a7805 */ /* 0x000fe4000001ff00 */
[----:B------:R-:W-:Y:S02]  /*5a00*/  CS2R R56, SRZ ;  /* 0x0000000000387805 */ /* 0x000fe4000001ff00 */
[----:B------:R-:W-:Y:S02]  /*5a10*/  CS2R R62, SRZ ;  /* 0x00000000003e7805 */ /* 0x000fe4000001ff00 */
[----:B------:R-:W-:Y:S01]  /*5a20*/  CS2R R60, SRZ ;  /* 0x00000000003c7805 */ /* 0x000fe2000001ff00 */
[----:B------:R-:W-:Y:S06]  /*5a30*/  @P1 BRA `(.L_x_93) ;  /* 0x00000000000c1947 */ /* 0x000fec0003800000 */
[----:B------:R-:W-:Y:S04]  /*5a40*/  SHF.L.U32 R3, R98, 0x1f, RZ ;  /* 0x0000001f62037819 */ /* 0x000fe800000006ff */
[----:B------:R-:W1:Y:S02]  /*5a50*/  SYNCS.PHASECHK.TRANS64.TRYWAIT P1, [UR48+0x40], R3 ;  /* 0x00004003ff0075a7 */ /* 0x000e640008021130 */
[----:B-1----:R-:W-:Y:S05]  /*5a60*/  @!P1 BRA `(.L_x_94) ;  /* 0x0000003c00809947 */ /* 0x002fea0003800000 */
.L_x_93:
[----:B------:R-:W-:Y:S05]  /*5a70*/  BSYNC B0 ;  /* 0x0000000000007941 */ /* 0x000fea0003800000 */
.L_x_92:
[----:B------:R-:W-:Y:S01]  /*5a80*/  ISETP.NE.AND P1, PT, R72, RZ, PT ;  /* 0x000000ff4800720c */ /* 0x000fe20003f25270 */
[----:B------:R-:W-:Y:S11]  /*5a90*/  HFMA2 R65, -RZ, RZ, 0, 5.9604644775390625e-08 ;  /* 0x00000001ff417431 */ /* 0x000ff600000001ff */
[----:B------:R-:W-:Y:S01]  /*5aa0*/  @!UPT UIADD3 URZ, UPT, UPT, URZ, URZ, URZ ;  /* 0x000000fffffff290 */ /* 0x000fe2000fffe0ff */
[----:B------:R-:W-:Y:S05]  /*5ab0*/  @P1 WARPSYNC.ALL ;  /* 0x0000000000001948 */ /* 0x000fea0003800000 */
[----:B------:R3:W4:Y:S04]  /*5ac0*/  @P1 LDSM.16.M88.4 R68, [R5] ;  /* 0x000000000544183b */ /* 0x0007280000000200 */
[----:B------:R3:W1:Y:S04]  /*5ad0*/  @P1 LDSM.16.M88.4 R76, [R4] ;  /* 0x00000000044c183b */ /* 0x0006680000000200 */
[----:B------:R3:W1:Y:S04]  /*5ae0*/  @P1 LDSM.16.M88.4 R56, [R66+UR48+0x400] ;  /* 0x000400304238183b */ /* 0x0006680008000200 */
[----:B------:R3:W1:Y:S02]  /*5af0*/  @P1 LDSM.16.M88.4 R60, [R106+0x400] ;  /* 0x000400006a3c183b */ /* 0x0006640000000200 */
.L_x_91:
[----:B------:R-:W-:Y:S05]  /*5b00*/  BSYNC B1 ;  /* 0x0000000000017941 */ /* 0x000fea0003800000 */
.L_x_90:
[----:B-1----:R-:W-:Y:S04]  /*5b10*/  SHF.R.U32.HI R0, RZ, 0x15, R48 ;  /* 0x00000015ff007819 */ /* 0x002fe80000011630 */
[----:B------:R-:W-:Y:S01]  /*5b20*/  LOP3.LUT P1, RZ, R0, 0x3, R93, 0x48, !PT ;  /* 0x0000000300ff7812 */ /* 0x000fe2000782485d */
[----:B------:R-:W-:Y:S01]  /*5b30*/  @!UPT UIADD3 URZ, UPT, UPT, URZ, URZ, URZ ;  /* 0x000000fffffff290 */ /* 0x000fe2000fffe0ff */
[----:B--2---:R-:W-:Y:S11]  /*5b40*/  @P0 BRA `(.L_x_95) ;  /* 0x0000000000080947 */ /* 0x004ff60003800000 */
[----:B------:R-:W1:Y:S02]  /*5b50*/  SYNCS.PHASECHK.TRANS64.TRYWAIT P0, [R64+URZ+0xb0], R2 ;  /* 0x0000b002400075a7 */ /* 0x000e6400080011ff */
[----:B-1----:R-:W-:Y:S05]  /*5b60*/  @!P0 BRA `(.L_x_96) ;  /* 0x0000003c00588947 */ /* 0x002fea0003800000 */
.L_x_95:
[----:B------:R-:W-:Y:S05]  /*5b70*/  @!P1 BRA `(.L_x_97) ;  /* 0x0000000000409947 */ /* 0x000fea0003800000 */
[----:B------:R-:W3:Y:S01]  /*5b80*/  LDCU.64 UR8, c[0x4][0x70] ;  /* 0x01000e00ff0877ac */ /* 0x000ee20008000a00 */
[----:B------:R-:W-:Y:S01]  /*5b90*/  MOV R3, 0x0 ;  /* 0x0000000000037802 */ /* 0x000fe20000000f00 */
[----:B------:R-:W-:Y:S02]  /*5ba0*/  HFMA2 R12, -RZ, RZ, 0, 5.9604644775390625e-08 ;  /* 0x00000001ff0c7431 */ /* 0x000fe400000001ff */
[----:B------:R-:W-:Y:S02]  /*5bb0*/  IMAD.MOV.U32 R8, RZ, RZ, 0x192 ;  /* 0x00000192ff087424 */ /* 0x000fe400078e00ff */
[----:B------:R-:W-:Y:S01]  /*5bc0*/  IMAD.MOV.U32 R13, RZ, RZ, RZ ;  /* 0x000000ffff0d7224 */ /* 0x000fe200078e00ff */
[----:B------:R-:W2:Y:S01]  /*5bd0*/  LDCU.64 UR6, c[0x4][0x78] ;  /* 0x01000f00ff0677ac */ /* 0x000ea20008000a00 */
[----:B-1----:R-:W1:Y:S01]  /*5be0*/  LDC.64 R2, c[0x4][R3] ;  /* 0x0100000003027b82 */ /* 0x002e620000000a00 */
[----:B------:R-:W5:Y:S01]  /*5bf0*/  LDCU.64 UR4, c[0x4][0x10] ;  /* 0x01000200ff0477ac */ /* 0x000f620008000a00 */
[----:B---3--:R-:W-:Y:S01]  /*5c00*/  MOV R5, UR9 ;  /* 0x0000000900057c02 */ /* 0x008fe20008000f00 */
[----:B------:R-:W-:Y:S01]  /*5c10*/  IMAD.U32 R4, RZ, RZ, UR8 ;  /* 0x00000008ff047e24 */ /* 0x000fe2000f8e00ff */
[----:B--2---:R-:W-:Y:S01]  /*5c20*/  MOV R7, UR7 ;  /* 0x0000000700077c02 */ /* 0x004fe20008000f00 */
[----:B------:R-:W-:Y:S01]  /*5c30*/  IMAD.U32 R6, RZ, RZ, UR6 ;  /* 0x00000006ff067e24 */ /* 0x000fe2000f8e00ff */
[----:B-----5:R-:W-:Y:S01]  /*5c40*/  MOV R11, UR5 ;  /* 0x00000005000b7c02 */ /* 0x020fe20008000f00 */
[----:B------:R-:W-:Y:S02]  /*5c50*/  IMAD.U32 R10, RZ, RZ, UR4 ;  /* 0x00000004ff0a7e24 */ /* 0x000fe4000f8e00ff */
[----:B------:R-:W-:Y:S07]  /*5c60*/  LEPC R20, `(.L_x_97) ;  /* 0x000000001014794e */ /* 0x000fee0000000000 */
[----:B-1--4-:R-:W-:Y:S05]  /*5c70*/  CALL.ABS.NOINC R2 ;  /* 0x0000000002007343 */ /* 0x012fea0003c00000 */
.L_x_97:
[----:B------:R-:W-:Y:S01]  /*5c80*/  SHF.L.U32 R50, R56, 0x10, RZ ;  /* 0x0000001038327819 */ /* 0x000fe200000006ff */
[----:B------:R-:W-:Y:S05]  /*5c90*/  WARPSYNC.ALL ;  /* 0x0000000000007948 */ /* 0x000fea0003800000 */
[----:B------:R-:W-:Y:S01]  /*5ca0*/  R2UR UR4, R48 ;  /* 0x00000000300472ca */ /* 0x000fe200000e0000 */
[----:B------:R-:W-:Y:S01]  /*5cb0*/  BSSY.RECONVERGENT B0, `(.L_x_98) ;  /* 0x000008b000007945 */ /* 0x000fe20003800200 */
[----:B------:R-:W-:Y:S02]  /*5cc0*/  LOP3.LUT R51, R56, 0xffff0000, RZ, 0xc0, !PT ;  /* 0xffff000038337812 */ /* 0x000fe400078ec0ff */
[----:B------:R-:W-:Y:S02]  /*5cd0*/  SHF.L.U32 R52, R57, 0x10, RZ ;  /* 0x0000001039347819 */ /* 0x000fe400000006ff */
[----:B------:R-:W-:Y:S02]  /*5ce0*/  SHF.L.U32 R73, R100, 0x1, RZ ;  /* 0x0000000164497819 */ /* 0x000fe400000006ff */
[----:B------:R-:W-:Y:S02]  /*5cf0*/  ISETP.NE.AND P0, PT, R101, RZ, PT ;  /* 0x000000ff6500720c */ /* 0x000fe40003f05270 */
[----:B------:R-:W-:Y:S03]  /*5d00*/  IADD3 R108, PT, PT, R108, R73, RZ ;  /* 0x000000496c6c7210 */ /* 0x000fe60007ffe0ff */
[----:B---3--:R-:W2:Y:S01]  /*5d10*/  LDTM.16dp256bit.x8 R4, tmem[UR4] ;  /* 0x00000004000479ee */ /* 0x008ea200081a0000 */
[----:B------:R-:W-:Y:S01]  /*5d20*/  IADD3 R109, PT, PT, R99, R108, RZ ;  /* 0x0000006c636d7210 */ /* 0x000fe20007ffe0ff */
[C---:B--2---:R-:W-:Y:S01]  /*5d30*/  FMUL R0, R47.reuse, R4 ;  /* 0x000000042f007220 */ /* 0x044fe20000400000 */
[C---:B-1----:R-:W-:Y:S01]  /*5d40*/  FMUL R2, R47.reuse, R5 ;  /* 0x000000052f027220 */ /* 0x042fe20000400000 */
[C---:B------:R-:W-:Y:S01]  /*5d50*/  FMUL R4, R47.reuse, R8 ;  /* 0x000000082f047220 */ /* 0x040fe20000400000 */
[C---:B------:R-:W-:Y:S01]  /*5d60*/  FMUL R3, R47.reuse, R6 ;  /* 0x000000062f037220 */ /* 0x040fe20000400000 */
[C---:B------:R-:W-:Y:S01]  /*5d70*/  FMUL R5, R47.reuse, R9 ;  /* 0x000000092f057220 */ /* 0x040fe20000400000 */
[C---:B------:R-:W-:Y:S01]  /*5d80*/  FMUL R8, R47.reuse, R12 ;  /* 0x0000000c2f087220 */ /* 0x040fe20000400000 */
[C---:B------:R-:W-:Y:S01]  /*5d90*/  FMUL R6, R47.reuse, R10 ;  /* 0x0000000a2f067220 */ /* 0x040fe20000400000 */
[C---:B------:R-:W-:Y:S01]  /*5da0*/  FMUL R9, R47.reuse, R13 ;  /* 0x0000000d2f097220 */ /* 0x040fe20000400000 */
[----:B------:R-:W-:Y:S01]  /*5db0*/  FMUL R12, R47, R16 ;  /* 0x000000102f0c7220 */ /* 0x000fe20000400000 */
[----:B------:R-:W-:Y:S01]  /*5dc0*/  FFMA R0, R49, R50, R0 ;  /* 0x0000003231007223 */ /* 0x000fe20000000000 */
[C---:B------:R-:W-:Y:S01]  /*5dd0*/  FMUL R10, R47.reuse, R14 ;  /* 0x0000000e2f0a7220 */ /* 0x040fe20000400000 */
[C---:B------:R-:W-:Y:S01]  /*5de0*/  FMUL R13, R47.reuse, R17 ;  /* 0x000000112f0d7220 */ /* 0x040fe20000400000 */
[----:B------:R-:W-:Y:S01]  /*5df0*/  FMUL R16, R47, R20 ;  /* 0x000000142f107220 */ /* 0x000fe20000400000 */
[----:B------:R-:W-:Y:S01]  /*5e00*/  FFMA R2, R49, R51, R2 ;  /* 0x0000003331027223 */ /* 0x000fe20000000002 */
[C---:B------:R-:W-:Y:S01]  /*5e10*/  FMUL R14, R47.reuse, R18 ;  /* 0x000000122f0e7220 */ /* 0x040fe20000400000 */
[C---:B------:R-:W-:Y:S01]  /*5e20*/  FMUL R17, R47.reuse, R21 ;  /* 0x000000152f117220 */ /* 0x040fe20000400000 */
[C---:B------:R-:W-:Y:S01]  /*5e30*/  FMUL R20, R47.reuse, R24 ;  /* 0x000000182f147220 */ /* 0x040fe20000400000 */
[C---:B------:R-:W-:Y:S01]  /*5e40*/  FMUL R18, R47.reuse, R22 ;  /* 0x000000162f127220 */ /* 0x040fe20000400000 */
[C---:B------:R-:W-:Y:S01]  /*5e50*/  FMUL R21, R47.reuse, R25 ;  /* 0x000000192f157220 */ /* 0x040fe20000400000 */
[C---:B------:R-:W-:Y:S01]  /*5e60*/  FMUL R24, R47.reuse, R28 ;  /* 0x0000001c2f187220 */ /* 0x040fe20000400000 */
[C---:B------:R-:W-:Y:S01]  /*5e70*/  FMUL R22, R47.reuse, R26 ;  /* 0x0000001a2f167220 */ /* 0x040fe20000400000 */
[C---:B------:R-:W-:Y:S01]  /*5e80*/  FMUL R25, R47.reuse, R29 ;  /* 0x0000001d2f197220 */ /* 0x040fe20000400000 */
[----:B------:R-:W-:Y:S01]  /*5e90*/  FMUL R28, R47, R32 ;  /* 0x000000202f1c7220 */ /* 0x000fe20000400000 */
[----:B------:R-:W-:Y:S01]  /*5ea0*/  LOP3.LUT R32, R57, 0xffff0000, RZ, 0xc0, !PT ;  /* 0xffff000039207812 */ /* 0x000fe200078ec0ff */
[C---:B------:R-:W-:Y:S01]  /*5eb0*/  FMUL R26, R47.reuse, R30 ;  /* 0x0000001e2f1a7220 */ /* 0x040fe20000400000 */
[----:B------:R-:W-:Y:S01]  /*5ec0*/  FMUL R29, R47, R33 ;  /* 0x000000212f1d7220 */ /* 0x000fe20000400000 */
[----:B------:R-:W-:Y:S01]  /*5ed0*/  SHF.L.U32 R33, R58, 0x10, RZ ;  /* 0x000000103a217819 */ /* 0x000fe200000006ff */
[----:B------:R-:W-:Y:S01]  /*5ee0*/  FFMA R3, R49, R52, R3 ;  /* 0x0000003431037223 */ /* 0x000fe20000000003 */
[----:B------:R-:W-:Y:S01]  /*5ef0*/  F2FP.BF16.F32.PACK_AB R52, R2, R0 ;  /* 0x000000000234723e */ /* 0x000fe200000010ff */
[----:B------:R-:W-:Y:S01]  /*5f00*/  FMUL R7, R47, R7 ;  /* 0x000000072f077220 */ /* 0x000fe20000400000 */
[----:B------:R-:W-:Y:S01]  /*5f10*/  SHF.L.U32 R0, R59, 0x10, RZ ;  /* 0x000000103b007819 */ /* 0x000fe200000006ff */
[----:B------:R-:W-:Y:S01]  /*5f20*/  FMUL R30, R47, R34 ;  /* 0x000000222f1e7220 */ /* 0x000fe20000400000 */
[----:B------:R-:W-:Y:S01]  /*5f30*/  LOP3.LUT R34, R58, 0xffff0000, RZ, 0xc0, !PT ;  /* 0xffff00003a227812 */ /* 0x000fe200078ec0ff */
[----:B------:R-:W-:Y:S01]  /*5f40*/  FFMA R7, R49, R32, R7 ;  /* 0x0000002031077223 */ /* 0x000fe20000000007 */
[----:B------:R-:W-:Y:S01]  /*5f50*/  LOP3.LUT R2, R59, 0xffff0000, RZ, 0xc0, !PT ;  /* 0xffff00003b027812 */ /* 0x000fe200078ec0ff */
[----:B------:R-:W-:Y:S01]  /*5f60*/  FFMA R4, R49, R33, R4 ;  /* 0x0000002131047223 */ /* 0x000fe20000000004 */
[----:B------:R-:W-:Y:S01]  /*5f70*/  FMUL R11, R47, R11 ;  /* 0x0000000b2f0b7220 */ /* 0x000fe20000400000 */
[----:B------:R-:W-:Y:S01]  /*5f80*/  FFMA R5, R49, R34, R5 ;  /* 0x0000002231057223 */ /* 0x000fe20000000005 */
[----:B------:R-:W-:Y:S01]  /*5f90*/  F2FP.BF16.F32.PACK_AB R53, R7, R3 ;  /* 0x000000030735723e */ /* 0x000fe200000010ff */
[C---:B------:R-:W-:Y:S01]  /*5fa0*/  FFMA R6, R49.reuse, R0, R6 ;  /* 0x0000000031067223 */ /* 0x040fe20000000006 */
[C---:B------:R-:W-:Y:S01]  /*5fb0*/  SHF.L.U32 R0, R60.reuse, 0x10, RZ ;  /* 0x000000103c007819 */ /* 0x040fe200000006ff */
[----:B------:R-:W-:Y:S01]  /*5fc0*/  FFMA R11, R49, R2, R11 ;  /* 0x00000002310b7223 */ /* 0x000fe2000000000b */
[----:B------:R-:W-:Y:S01]  /*5fd0*/  LOP3.LUT R2, R60, 0xffff0000, RZ, 0xc0, !PT ;  /* 0xffff00003c027812 */ /* 0x000fe200078ec0ff */
[----:B------:R-:W-:Y:S01]  /*5fe0*/  FMUL R15, R47, R15 ;  /* 0x0000000f2f0f7220 */ /* 0x000fe20000400000 */
[----:B------:R-:W-:Y:S01]  /*5ff0*/  SHF.L.U32 R3, R61, 0x10, RZ ;  /* 0x000000103d037819 */ /* 0x000fe200000006ff */
[----:B------:R-:W-:Y:S01]  /*6000*/  FFMA R8, R49, R0, R8 ;  /* 0x0000000031087223 */ /* 0x000fe20000000008 */
[----:B------:R-:W-:Y:S01]  /*6010*/  LOP3.LUT R0, R61, 0xffff0000, RZ, 0xc0, !PT ;  /* 0xffff00003d007812 */ /* 0x000fe200078ec0ff */
[C---:B------:R-:W-:Y:S01]  /*6020*/  FFMA R9, R49.reuse, R2, R9 ;  /* 0x0000000231097223 */ /* 0x040fe20000000009 */
[C---:B------:R-:W-:Y:S01]  /*6030*/  SHF.L.U32 R2, R62.reuse, 0x10, RZ ;  /* 0x000000103e027819 */ /* 0x040fe200000006ff */
[----:B------:R-:W-:Y:S01]  /*6040*/  FFMA R10, R49, R3, R10 ;  /* 0x00000003310a7223 */ /* 0x000fe2000000000a */
[----:B------:R-:W-:Y:S01]  /*6050*/  SHF.L.U32 R3, R63, 0x10, RZ ;  /* 0x000000103f037819 */ /* 0x000fe200000006ff */
[C---:B------:R-:W-:Y:S01]  /*6060*/  FFMA R15, R49.reuse, R0, R15 ;  /* 0x00000000310f7223 */ /* 0x040fe2000000000f */
[----:B------:R-:W-:Y:S01]  /*6070*/  LOP3.LUT R0, R62, 0xffff0000, RZ, 0xc0, !PT ;  /* 0xffff00003e007812 */ /* 0x000fe200078ec0ff */
[----:B------:R-:W-:Y:S01]  /*6080*/  FFMA R12, R49, R2, R12 ;  /* 0x00000002310c7223 */ /* 0x000fe2000000000c */
[C---:B----4-:R-:W-:Y:S01]  /*6090*/  SHF.L.U32 R2, R68.reuse, 0x10, RZ ;  /* 0x0000001044027819 */ /* 0x050fe200000006ff */
[----:B------:R-:W-:Y:S01]  /*60a0*/  FMUL R19, R47, R19 ;  /* 0x000000132f137220 */ /* 0x000fe20000400000 */
[----:B------:R-:W-:Y:S01]  /*60b0*/  F2FP.BF16.F32.PACK_AB R54, R5, R4 ;  /* 0x000000040536723e */ /* 0x000fe200000010ff */
[----:B------:R-:W-:Y:S01]  /*60c0*/  FFMA R13, R49, R0, R13 ;  /* 0x00000000310d7223 */ /* 0x000fe2000000000d */
[----:B------:R-:W-:Y:S01]  /*60d0*/  LOP3.LUT R0, R63, 0xffff0000, RZ, 0xc0, !PT ;  /* 0xffff00003f007812 */ /* 0x000fe200078ec0ff */
[----:B------:R-:W-:Y:S01]  /*60e0*/  FFMA R14, R49, R3, R14 ;  /* 0x00000003310e7223 */ /* 0x000fe2000000000e */
[----:B------:R-:W-:Y:S01]  /*60f0*/  LOP3.LUT R3, R68, 0xffff0000, RZ, 0xc0, !PT ;  /* 0xffff000044037812 */ /* 0x000fe200078ec0ff */
[----:B------:R-:W-:Y:S01]  /*6100*/  FMUL R23, R47, R23 ;  /* 0x000000172f177220 */ /* 0x000fe20000400000 */
[----:B------:R-:W-:Y:S01]  /*6110*/  F2FP.BF16.F32.PACK_AB R55, R11, R6 ;  /* 0x000000060b37723e */ /* 0x000fe200000010ff */
[----:B------:R-:W-:Y:S01]  /*6120*/  FFMA R19, R49, R0, R19 ;  /* 0x0000000031137223 */ /* 0x000fe20000000013 */
[----:B------:R-:W-:Y:S01]  /*6130*/  SHF.L.U32 R0, R69, 0x10, RZ ;  /* 0x0000001045007819 */ /* 0x000fe200000006ff */
[----:B------:R-:W-:Y:S01]  /*6140*/  FFMA R16, R49, R2, R16 ;  /* 0x0000000231107223 */ /* 0x000fe20000000010 */
[----:B------:R-:W-:Y:S01]  /*6150*/  LOP3.LUT R2, R69, 0xffff0000, RZ, 0xc0, !PT ;  /* 0xffff000045027812 */ /* 0x000fe200078ec0ff */
[----:B------:R-:W-:Y:S01]  /*6160*/  FFMA R17, R49, R3, R17 ;  /* 0x0000000331117223 */ /* 0x000fe20000000011 */
[----:B------:R-:W-:Y:S01]  /*6170*/  SHF.L.U32 R3, R71, 0x10, RZ ;  /* 0x0000001047037819 */ /* 0x000fe200000006ff */
        /* <DEDUP_REMOVED lines=15> */
[C---:B------:R-:W-:Y:S01]  /*6270*/  SHF.L.U32 R2, R78.reuse, 0x10, RZ ;  /* 0x000000104e027819 */ /* 0x040fe200000006ff */
[----:B------:R-:W-:Y:S01]  /*6280*/  FMUL R31, R47, R31 ;  /* 0x0000001f2f1f7220 */ /* 0x000fe20000400000 */
[----:B------:R-:W-:Y:S01]  /*6290*/  F2FP.BF16.F32.PACK_AB R8, R9, R8 ;  /* 0x000000080908723e */ /* 0x000fe200000010ff */
[----:B------:R1:W-:Y:S01]  /*62a0*/  STSM.16.M88.4 [R107+0x400], R52 ;  /* 0x000400346b007844 */ /* 0x0003e20000000200 */
        /* <DEDUP_REMOVED lines=8> */
[----:B------:R-:W-:Y:S01]  /*6330*/  LOP3.LUT R0, R79, 0xffff0000, RZ, 0xc0, !PT ;  /* 0xffff00004f007812 */ /* 0x000fe200078ec0ff */
[----:B------:R-:W-:Y:S01]  /*6340*/  FFMA R28, R49, R2, R28 ;  /* 0x00000002311c7223 */ /* 0x000fe2000000001c */
[----:B------:R-:W-:Y:S01]  /*6350*/  F2FP.BF16.F32.PACK_AB R11, R19, R14 ;  /* 0x0000000e130b723e */ /* 0x000fe200000010ff */
[----:B------:R-:W-:Y:S01]  /*6360*/  FFMA R29, R49, R3, R29 ;  /* 0x00000003311d7223 */ /* 0x000fe2000000001d */
[----:B------:R-:W-:Y:S01]  /*6370*/  F2FP.BF16.F32.PACK_AB R16, R17, R16 ;  /* 0x000000101110723e */ /* 0x000fe200000010ff */
[----:B------:R-:W-:Y:S01]  /*6380*/  FFMA R30, R49, R4, R30 ;  /* 0x00000004311e7223 */ /* 0x000fe2000000001e */
[----:B------:R-:W-:Y:S01]  /*6390*/  F2FP.BF16.F32.PACK_AB R17, R23, R18 ;  /* 0x000000121711723e */ /* 0x000fe200000010ff */
[----:B------:R1:W-:Y:S01]  /*63a0*/  STSM.16.M88.4 [R106+0x400], R8 ;  /* 0x000400086a007844 */ /* 0x0003e20000000200 */
[----:B------:R-:W-:Y:S01]  /*63b0*/  FFMA R35, R49, R0, R35 ;  /* 0x0000000031237223 */ /* 0x000fe20000000023 */
[----:B------:R-:W-:Y:S02]  /*63c0*/  F2FP.BF16.F32.PACK_AB R18, R21, R20 ;  /* 0x000000141512723e */ /* 0x000fe400000010ff */
[----:B------:R-:W-:Y:S02]  /*63d0*/  F2FP.BF16.F32.PACK_AB R19, R27, R22 ;  /* 0x000000161b13723e */ /* 0x000fe400000010ff */
[----:B------:R-:W-:Y:S02]  /*63e0*/  F2FP.BF16.F32.PACK_AB R24, R25, R24 ;  /* 0x000000181918723e */ /* 0x000fe400000010ff */
[----:B------:R-:W-:Y:S01]  /*63f0*/  F2FP.BF16.F32.PACK_AB R25, R31, R26 ;  /* 0x0000001a1f19723e */ /* 0x000fe200000010ff */
[----:B------:R1:W-:Y:S01]  /*6400*/  STSM.16.M88.4 [R108], R16 ;  /* 0x000000106c007844 */ /* 0x0003e20000000200 */
[----:B------:R-:W-:Y:S02]  /*6410*/  F2FP.BF16.F32.PACK_AB R26, R29, R28 ;  /* 0x0000001c1d1a723e */ /* 0x000fe400000010ff */
[----:B------:R-:W-:Y:S05]  /*6420*/  F2FP.BF16.F32.PACK_AB R27, R35, R30 ;  /* 0x0000001e231b723e */ /* 0x000fea00000010ff */
[----:B------:R1:W-:Y:S01]  /*6430*/  STSM.16.M88.4 [R109], R24 ;  /* 0x000000186d007844 */ /* 0x0003e20000000200 */
[----:B------:R-:W-:Y:S01]  /*6440*/  @!PT LDS RZ, [RZ] ;  /* 0x00000000fffff984 */ /* 0x000fe20000000800 */
[----:B------:R-:W-:Y:S01]  /*6450*/  @!PT LDS RZ, [RZ] ;  /* 0x00000000fffff984 */ /* 0x000fe20000000800 */
[----:B------:R-:W-:Y:S01]  /*6460*/  @!PT LDS RZ, [RZ] ;  /* 0x00000000fffff984 */ /* 0x000fe20000000800 */
[----:B------:R-:W-:Y:S01]  /*6470*/  @!PT LDS RZ, [RZ] ;  /* 0x00000000fffff984 */ /* 0x000fe20000000800 */
[----:B------:R2:W-:Y:S07]  /*6480*/  MEMBAR.ALL.CTA ;  /* 0x0000000000007992 */ /* 0x0005ee0000008000 */
[----:B--2---:R-:W2:Y:S02]  /*6490*/  FENCE.VIEW.ASYNC.S ;  /* 0x00000000000073c6 */ /* 0x004ea40000000000 */
[----:B--2---:R-:W-:Y:S06]  /*64a0*/  BAR.SYNC.DEFER_BLOCKING 0x1, 0x80 ;  /* 0x0042000000007b1d */ /* 0x004fec0000010000 */
[----:B------:R-:W-:Y:S05]  /*64b0*/  @P0 BRA `(.L_x_99) ;  /* 0x0000000000280947 */ /* 0x000fea0003800000 */
[----:B------:R-:W-:Y:S02]  /*64c0*/  UIADD3 UR4, UPT, UPT, UR48, 0x400, URZ ;  /* 0x0000040030047890 */ /* 0x000fe4000fffe0ff */
[----:B------:R-:W-:Y:S01]  /*64d0*/  UIADD3 UR6, UP0, UPT, UR52, 0x680, URZ ;  /* 0x0000068034067890 */ /* 0x000fe2000ff1e0ff */
[----:B------:R-:W-:Y:S03]  /*64e0*/  UMOV UR43, UR36 ;  /* 0x00000024002b7c82 */ /* 0x000fe60008000000 */
[----:B------:R-:W-:Y:S01]  /*64f0*/  MOV R94, UR4 ;  /* 0x00000004005e7c02 */ /* 0x000fe20008000f00 */
[----:B------:R-:W-:Y:S03]  /*6500*/  UIADD3.X UR7, UPT, UPT, URZ, UR53, URZ, UP0, !UPT ;  /* 0x00000035ff077290 */ /* 0x000fe600087fe4ff */
[----:B------:R-:W-:Y:S11]  /*6510*/  R2UR UR40, R94 ;  /* 0x000000005e2872ca */ /* 0x000ff600000e0000 */
[----:B------:R-:W-:Y:S02]  /*6520*/  @!UPT UIADD3 URZ, UPT, UPT, URZ, URZ, URZ ;  /* 0x000000fffffff290 */ /* 0x000fe4000fffe0ff */
[----:B------:R2:W-:Y:S01]  /*6530*/  UTMASTG.3D [UR40], [UR6] ;  /* 0x00000028060073b5 */ /* 0x0005e20008010000 */
[----:B------:R0:W-:Y:S01]  /*6540*/  UTMACMDFLUSH ;  /* 0x00000000000079b7 */ /* 0x0001e20000000000 */
[----:B--2---:R-:W-:Y:S04]  /*6550*/  DEPBAR.LE SB0, 0x1 ;  /* 0x000080400000791a */ /* 0x004fe80000000000 */
.L_x_99:
[----:B------:R-:W-:Y:S05]  /*6560*/  BSYNC.RECONVERGENT B0 ;  /* 0x0000000000007941 */ /* 0x000fea0003800200 */
.L_x_98:
[----:B------:R-:W-:Y:S01]  /*6570*/  BAR.SYNC.DEFER_BLOCKING 0x1, 0x80 ;  /* 0x0042000000007b1d */ /* 0x000fe20000010000 */
[----:B------:R-:W-:Y:S01]  /*6580*/  ISETP.NE.AND P1, PT, R105, RZ, PT ;  /* 0x000000ff6900720c */ /* 0x000fe20003f25270 */
[----:B------:R-:W-:Y:S01]  /*6590*/  UISETP.NE.AND UP0, UPT, UR49, URZ, UPT ;  /* 0x000000ff3100728c */ /* 0x000fe2000bf05270 */
[----:B------:R-:W-:Y:S11]  /*65a0*/  LEA R2, R65, UR48, 0x3 ;  /* 0x0000003041027c11 */ /* 0x000ff6000f8e18ff */
[----:B------:R-:W-:Y:S01]  /*65b0*/  @P1 SHF.L.U32 R3, R98, 0x1f, RZ ;  /* 0x0000001f62031819 */ /* 0x000fe200000006ff */
[----:B------:R-:W-:Y:S06]  /*65c0*/  BRA.U !UP0, `(.L_x_100) ;  /* 0x0000000108247547 */ /* 0x000fec000b800000 */
[----:B------:R-:W-:Y:S01]  /*65d0*/  IMAD.U32 R4, RZ, RZ, UR51 ;  /* 0x00000033ff047e24 */ /* 0x000fe2000f8e00ff */
[----:B------:R-:W-:Y:S01]  /*65e0*/  MOV R0, UR37 ;  /* 0x0000002500007c02 */ /* 0x000fe20008000f00 */
[----:B------:R-:W-:Y:S03]  /*65f0*/  UIADD3 UR51, UPT, UPT, UR51, 0x1, URZ ;  /* 0x0000000133337890 */ /* 0x000fe6000fffe0ff */
[----:B------:R-:W-:Y:S01]  /*6600*/  @P1 LEA R4, R4, UR48, 0x3 ;  /* 0x0000003004041c11 */ /* 0x000fe2000f8e18ff */
[----:B------:R-:W-:Y:S04]  /*6610*/  UISETP.NE.AND UP0, UPT, UR51, 0x4, UPT ;  /* 0x000000043300788c */ /* 0x000fe8000bf05270 */
[----:B------:R-:W-:Y:S01]  /*6620*/  @P1 VIADD R4, R4, 0x60 ;  /* 0x0000006004041836 */ /* 0x000fe20000000000 */
[----:B------:R-:W-:Y:S04]  /*6630*/  USEL UR51, UR51, URZ, UP0 ;  /* 0x000000ff33337287 */ /* 0x000fe80008000000 */
[----:B------:R-:W-:Y:S04]  /*6640*/  @P1 PRMT R0, R0, 0x654, R4 ;  /* 0x0000065400001816 */ /* 0x000fe80000000004 */
[----:B------:R2:W-:Y:S04]  /*6650*/  @P1 SYNCS.ARRIVE.TRANS64.RED.A1T0 RZ, [R0+URZ], RZ ;  /* 0x000000ff00ff19a7 */ /* 0x0005e800081004ff */
.L_x_100:
[----:B------:R-:W3:Y:S01]  /*6660*/  @P1 SYNCS.PHASECHK.TRANS64.TRYWAIT P0, [R2+URZ+0x40], R3 ;  /* 0x00004003020015a7 */ /* 0x000ee200080011ff */
[----:B------:R-:W-:Y:S01]  /*6670*/  BSSY B1, `(.L_x_101) ;  /* 0x0000017000017945 */ /* 0x000fe20003800000 */
[----:B---3--:R-:W-:Y:S03]  /*6680*/  @P1 SEL R67, RZ, 0x1, !P0 ;  /* 0x00000001ff431807 */ /* 0x008fe60004000000 */
[----:B------:R-:W-:Y:S05]  /*6690*/  @!P1 BRA `(.L_x_102) ;  /* 0x0000000000509947 */ /* 0x000fea0003800000 */
[----:B------:R-:W-:Y:S01]  /*66a0*/  ISETP.NE.AND P1, PT, R72, RZ, PT ;  /* 0x000000ff4800720c */ /* 0x000fe20003f25270 */
[----:B------:R-:W-:Y:S01]  /*66b0*/  BSSY B0, `(.L_x_103) ;  /* 0x000000a000007945 */ /* 0x000fe20003800000 */
[----:B------:R-:W-:Y:S11]  /*66c0*/  ISETP.NE.AND P0, PT, R67, RZ, PT ;  /* 0x000000ff4300720c */ /* 0x000ff60003f05270 */
[----:B------:R-:W-:Y:S04]  /*66d0*/  @P1 IMAD R5, R65, 0x2000, R66 ;  /* 0x0000200041051824 */ /* 0x000fe800078e0242 */
[----:B------:R-:W-:Y:S05]  /*66e0*/  @P1 VIADD R4, R5, UR48 ;  /* 0x0000003005041c36 */ /* 0x000fea0008000000 */
[----:B------:R-:W-:Y:S01]  /*66f0*/  @P1 IADD3 R3, PT, PT, R73, R4, RZ ;  /* 0x0000000449031210 */ /* 0x000fe20007ffe0ff */
[----:B------:R-:W-:Y:S01]  /*6700*/  @P1 IMAD.IADD R4, R99, 0x1, R4 ;  /* 0x0000000163041824 */ /* 0x000fe200078e0204 */
[----:B------:R-:W-:Y:S06]  /*6710*/  @P0 BRA `(.L_x_104) ;  /* 0x00000000000c0947 */ /* 0x000fec0003800000 */
[----:B--2---:R-:W-:Y:S04]  /*6720*/  SHF.L.U32 R0, R98, 0x1f, RZ ;  /* 0x0000001f62007819 */ /* 0x004fe800000006ff */
[----:B------:R-:W2:Y:S02]  /*6730*/  SYNCS.PHASECHK.TRANS64.TRYWAIT P0, [R2+URZ+0x40], R0 ;  /* 0x00004000020075a7 */ /* 0x000ea400080011ff */
[----:B--2---:R-:W-:Y:S05]  /*6740*/  @!P0 BRA `(.L_x_105) ;  /* 0x0000003000748947 */ /* 0x004fea0003800000 */
.L_x_104:
[----:B------:R-:W-:Y:S05]  /*6750*/  BSYNC B0 ;  /* 0x0000000000007941 */ /* 0x000fea0003800000 */
.L_x_103:
[----:B------:R-:W-:Y:S02]  /*6760*/  ISETP.NE.AND P0, PT, R72, RZ, PT ;  /* 0x000000ff4800720c */ /* 0x000fe40003f05270 */
[----:B------:R-:W-:Y:S11]  /*6770*/  IADD3 R65, PT, PT, R65, 0x1, RZ ;  /* 0x0000000141417810 */ /* 0x000ff60007ffe0ff */
[----:B--2---:R-:W-:Y:S01]  /*6780*/  @P0 IMAD.IADD R0, R99, 0x1, R3 ;  /* 0x0000000163000824 */ /* 0x004fe200078e0203 */
[----:B------:R-:W-:Y:S05]  /*6790*/  @P0 WARPSYNC.ALL ;  /* 0x0000000000000948 */ /* 0x000fea0003800000 */
[----:B------:R3:W4:Y:S04]  /*67a0*/  @P0 LDSM.16.M88.4 R56, [R5+UR48+0x400] ;  /* 0x000400300538083b */ /* 0x0007280008000200 */
[----:B------:R3:W2:Y:S04]  /*67b0*/  @P0 LDSM.16.M88.4 R60, [R4+0x400] ;  /* 0x00040000043c083b */ /* 0x0006a80000000200 */
[----:B------:R3:W1:Y:S04]  /*67c0*/  @P0 LDSM.16.M88.4 R68, [R3+0x400] ;  /* 0x000400000344083b */ /* 0x0006680000000200 */
[----:B------:R3:W1:Y:S02]  /*67d0*/  @P0 LDSM.16.M88.4 R76, [R0+0x400] ;  /* 0x00040000004c083b */ /* 0x0006640000000200 */
.L_x_102:
[----:B------:R-:W-:Y:S05]  /*67e0*/  BSYNC B1 ;  /* 0x0000000000017941 */ /* 0x000fea0003800000 */
.L_x_101:
[----:B--23--:R-:W-:Y:S05]  /*67f0*/  VIADD R0, R48, 0x40 ;  /* 0x0000004030007836 */ /* 0x00cfea0000000000 */
[----:B------:R-:W-:Y:S04]  /*6800*/  SHF.R.U32.HI R0, RZ, 0x15, R0 ;  /* 0x00000015ff007819 */ /* 0x000fe80000011600 */
[----:B------:R-:W-:Y:S11]  /*6810*/  LOP3.LUT P0, RZ, R0, 0x3, R93, 0x48, !PT ;  /* 0x0000000300ff7812 */ /* 0x000ff6000780485d */
[----:B------:R-:W-:Y:S02]  /*6820*/  @!UPT UIADD3 URZ, UPT, UPT, URZ, URZ, URZ ;  /* 0x000000fffffff290 */ /* 0x000fe4000fffe0ff */
[----:B------:R-:W-:Y:S05]  /*6830*/  @!P0 BRA `(.L_x_106) ;  /* 0x0000000000408947 */ /* 0x000fea0003800000 */
[----:B------:R-:W2:Y:S01]  /*6840*/  LDCU.64 UR8, c[0x4][0x70] ;  /* 0x01000e00ff0877ac */ /* 0x000ea20008000a00 */
[----:B------:R-:W-:Y:S01]  /*6850*/  MOV R3, 0x0 ;  /* 0x0000000000037802 */ /* 0x000fe20000000f00 */
[----:B------:R-:W-:Y:S02]  /*6860*/  HFMA2 R12, -RZ, RZ, 0, 5.9604644775390625e-08 ;  /* 0x00000001ff0c7431 */ /* 0x000fe400000001ff */
[----:B-1----:R-:W-:Y:S02]  /*6870*/  IMAD.MOV.U32 R8, RZ, RZ, 0x192 ;  /* 0x00000192ff087424 */ /* 0x002fe400078e00ff */
[----:B------:R-:W-:Y:S01]  /*6880*/  IMAD.MOV.U32 R13, RZ, RZ, RZ ;  /* 0x000000ffff0d7224 */ /* 0x000fe200078e00ff */
[----:B------:R-:W1:Y:S01]  /*6890*/  LDCU.64 UR6, c[0x4][0x78] ;  /* 0x01000f00ff0677ac */ /* 0x000e620008000a00 */
[----:B------:R-:W3:Y:S01]  /*68a0*/  LDC.64 R2, c[0x4][R3] ;  /* 0x0100000003027b82 */ /* 0x000ee20000000a00 */
[----:B------:R-:W5:Y:S01]  /*68b0*/  LDCU.64 UR4, c[0x4][0x10] ;  /* 0x01000200ff0477ac */ /* 0x000f620008000a00 */
[----:B--2---:R-:W-:Y:S01]  /*68c0*/  MOV R5, UR9 ;  /* 0x0000000900057c02 */ /* 0x004fe20008000f00 */
[----:B------:R-:W-:Y:S01]  /*68d0*/  IMAD.U32 R4, RZ, RZ, UR8 ;  /* 0x00000008ff047e24 */ /* 0x000fe2000f8e00ff */
[----:B-1----:R-:W-:Y:S01]  /*68e0*/  MOV R7, UR7 ;  /* 0x0000000700077c02 */ /* 0x002fe20008000f00 */
[----:B------:R-:W-:Y:S01]  /*68f0*/  IMAD.U32 R6, RZ, RZ, UR6 ;  /* 0x00000006ff067e24 */ /* 0x000fe2000f8e00ff */
[----:B-----5:R-:W-:Y:S01]  /*6900*/  MOV R11, UR5 ;  /* 0x00000005000b7c02 */ /* 0x020fe20008000f00 */
[----:B------:R-:W-:Y:S02]  /*6910*/  IMAD.U32 R10, RZ, RZ, UR4 ;  /* 0x00000004ff0a7e24 */ /* 0x000fe4000f8e00ff */
[----:B------:R-:W-:Y:S07]  /*6920*/  LEPC R20, `(.L_x_106) ;  /* 0x000000001014794e */ /* 0x000fee0000000000 */
[----:B---34-:R-:W-:Y:S05]  /*6930*/  CALL.ABS.NOINC R2 ;  /* 0x0000000002007343 */ /* 0x018fea0003c00000 */
.L_x_106:
[----:B------:R-:W-:Y:S01]  /*6940*/  ISETP.NE.AND P6, PT, R105, RZ, PT ;  /* 0x000000ff6900720c */ /* 0x000fe20003fc5270 */
[----:B------:R-:W-:Y:S05]  /*6950*/  WARPSYNC.ALL ;  /* 0x0000000000007948 */ /* 0x000fea0003800000 */
[----:B------:R-:W-:Y:S01]  /*6960*/  R2UR UR4, R48 ;  /* 0x00000000300472ca */ /* 0x000fe200000e0000 */
[----:B------:R-:W-:Y:S01]  /*6970*/  BSSY.RECONVERGENT B0, `(.L_x_107) ;  /* 0x000008f000007945 */ /* 0x000fe20003800200 */
[----:B------:R-:W-:Y:S02]  /*6980*/  MOV R50, UR51 ;  /* 0x0000003300327c02 */ /* 0x000fe40008000f00 */
[----:B----4-:R-:W-:Y:S02]  /*6990*/  SHF.L.U32 R3, R56, 0x10, RZ ;  /* 0x0000001038037819 */ /* 0x010fe400000006ff */
[----:B------:R-:W-:Y:S02]  /*69a0*/  MOV R74, UR37 ;  /* 0x00000025004a7c02 */ /* 0x000fe40008000f00 */
[----:B------:R-:W-:Y:S02]  /*69b0*/  @P6 LEA R50, R50, UR48, 0x3 ;  /* 0x0000003032326c11 */ /* 0x000fe4000f8e18ff */
[----:B------:R-:W-:Y:S02]  /*69c0*/  LOP3.LUT R51, R57, 0xffff0000, RZ, 0xc0, !PT ;  /* 0xffff000039337812 */ /* 0x000fe400078ec0ff */
[----:B------:R-:W-:Y:S01]  /*69d0*/  @P6 IADD3 R50, PT, PT, R50, 0x60, RZ ;  /* 0x0000006032326810 */ /* 0x000fe20007ffe0ff */
[----:B-1----:R-:W1:Y:S01]  /*69e0*/  LDTM.16dp256bit.x8 R4, tmem[UR4+0x40] ;  /* 0x00004004000479ee */ /* 0x002e6200081a0000 */
[----:B------:R-:W-:Y:S02]  /*69f0*/  ISETP.NE.AND P0, PT, R101, RZ, PT ;  /* 0x000000ff6500720c */ /* 0x000fe40003f05270 */
[----:B------:R-:W-:Y:S02]  /*6a00*/  @P6 PRMT R74, R74, 0x654, R50 ;  /* 0x000006544a4a6816 */ /* 0x000fe40000000032 */
[----:B------:R-:W-:Y:S01]  /*6a10*/  SHF.L.U32 R50, R57, 0x10, RZ ;  /* 0x0000001039327819 */ /* 0x000fe200000006ff */
[C---:B-1----:R-:W-:Y:S01]  /*6a20*/  FMUL R0, R47.reuse, R4 ;  /* 0x000000042f007220 */ /* 0x042fe20000400000 */
[----:B------:R-:W-:Y:S01]  /*6a30*/  LOP3.LUT R4, R56, 0xffff0000, RZ, 0xc0, !PT ;  /* 0xffff000038047812 */ /* 0x000fe200078ec0ff */
[C---:B------:R-:W-:Y:S01]  /*6a40*/  FMUL R2, R47.reuse, R5 ;  /* 0x000000052f027220 */ /* 0x040fe20000400000 */
[----:B------:R-:W-:Y:S01]  /*6a50*/  FMUL R7, R47, R7 ;  /* 0x000000072f077220 */ /* 0x000fe20000400000 */
[----:B------:R-:W-:Y:S01]  /*6a60*/  FFMA R0, R49, R3, R0 ;  /* 0x0000000331007223 */ /* 0x000fe20000000000 */
[----:B------:R-:W-:Y:S01]  /*6a70*/  FMUL R3, R47, R6 ;  /* 0x000000062f037220 */ /* 0x000fe20000400000 */
[----:B------:R-:W-:Y:S01]  /*6a80*/  FFMA R2, R49, R4, R2 ;  /* 0x0000000431027223 */ /* 0x000fe20000000002 */
[C---:B------:R-:W-:Y:S01]  /*6a90*/  FMUL R4, R47.reuse, R8 ;  /* 0x000000082f047220 */ /* 0x040fe20000400000 */
[C---:B------:R-:W-:Y:S01]  /*6aa0*/  FMUL R8, R47.reuse, R12 ;  /* 0x0000000c2f087220 */ /* 0x040fe20000400000 */
[C---:B------:R-:W-:Y:S01]  /*6ab0*/  FMUL R12, R47.reuse, R16 ;  /* 0x000000102f0c7220 */ /* 0x040fe20000400000 */
[C---:B------:R-:W-:Y:S01]  /*6ac0*/  FMUL R16, R47.reuse, R20 ;  /* 0x000000142f107220 */ /* 0x040fe20000400000 */
[----:B------:R-:W-:Y:S01]  /*6ad0*/  F2FP.BF16.F32.PACK_AB R52, R2, R0 ;  /* 0x000000000234723e */ /* 0x000fe200000010ff */
[C---:B------:R-:W-:Y:S01]  /*6ae0*/  FMUL R20, R47.reuse, R24 ;  /* 0x000000182f147220 */ /* 0x040fe20000400000 */
[C---:B------:R-:W-:Y:S01]  /*6af0*/  LOP3.LUT R0, R58.reuse, 0xffff0000, RZ, 0xc0, !PT ;  /* 0xffff00003a007812 */ /* 0x040fe200078ec0ff */
[----:B------:R-:W-:Y:S01]  /*6b00*/  FMUL R24, R47, R28 ;  /* 0x0000001c2f187220 */ /* 0x000fe20000400000 */
[----:B------:R-:W-:Y:S01]  /*6b10*/  SHF.L.U32 R2, R59, 0x10, RZ ;  /* 0x000000103b027819 */ /* 0x000fe200000006ff */
[C---:B------:R-:W-:Y:S01]  /*6b20*/  FMUL R28, R47.reuse, R32 ;  /* 0x000000202f1c7220 */ /* 0x040fe20000400000 */
[----:B------:R-:W-:Y:S01]  /*6b30*/  SHF.L.U32 R32, R58, 0x10, RZ ;  /* 0x000000103a207819 */ /* 0x000fe200000006ff */
[----:B------:R-:W-:Y:S01]  /*6b40*/  FMUL R5, R47, R9 ;  /* 0x000000092f057220 */ /* 0x000fe20000400000 */
[C---:B------:R-:W-:Y:S01]  /*6b50*/  FFMA R3, R49.reuse, R50, R3 ;  /* 0x0000003231037223 */ /* 0x040fe20000000003 */
[----:B------:R-:W-:Y:S01]  /*6b60*/  FFMA R7, R49, R51, R7 ;  /* 0x0000003331077223 */ /* 0x000fe20000000007 */
[----:B------:R-:W-:Y:S01]  /*6b70*/  FMUL R6, R47, R10 ;  /* 0x0000000a2f067220 */ /* 0x000fe20000400000 */
[----:B------:R-:W-:Y:S01]  /*6b80*/  FFMA R4, R49, R32, R4 ;  /* 0x0000002031047223 */ /* 0x000fe20000000004 */
[----:B------:R-:W-:Y:S01]  /*6b90*/  LOP3.LUT R32, R59, 0xffff0000, RZ, 0xc0, !PT ;  /* 0xffff00003b207812 */ /* 0x000fe200078ec0ff */
[----:B------:R-:W-:Y:S01]  /*6ba0*/  FFMA R5, R49, R0, R5 ;  /* 0x0000000031057223 */ /* 0x000fe20000000005 */
[C---:B------:R-:W-:Y:S01]  /*6bb0*/  SHF.L.U32 R0, R60.reuse, 0x10, RZ ;  /* 0x000000103c007819 */ /* 0x040fe200000006ff */
[----:B------:R-:W-:Y:S01]  /*6bc0*/  FMUL R11, R47, R11 ;  /* 0x0000000b2f0b7220 */ /* 0x000fe20000400000 */
[----:B------:R-:W-:Y:S01]  /*6bd0*/  F2FP.BF16.F32.PACK_AB R53, R7, R3 ;  /* 0x000000030735723e */ /* 0x000fe200000010ff */
[C---:B------:R-:W-:Y:S01]  /*6be0*/  FFMA R6, R49.reuse, R2, R6 ;  /* 0x0000000231067223 */ /* 0x040fe20000000006 */
[----:B------:R-:W-:Y:S01]  /*6bf0*/  LOP3.LUT R2, R60, 0xffff0000, RZ, 0xc0, !PT ;  /* 0xffff00003c027812 */ /* 0x000fe200078ec0ff */
[----:B------:R-:W-:Y:S01]  /*6c00*/  FFMA R11, R49, R32, R11 ;  /* 0x00000020310b7223 */ /* 0x000fe2000000000b */
[----:B------:R-:W-:Y:S01]  /*6c10*/  SHF.L.U32 R3, R61, 0x10, RZ ;  /* 0x000000103d037819 */ /* 0x000fe200000006ff */
[----:B------:R-:W-:Y:S01]  /*6c20*/  FFMA R8, R49, R0, R8 ;  /* 0x0000000031087223 */ /* 0x000fe20000000008 */
[----:B------:R-:W-:Y:S01]  /*6c30*/  LOP3.LUT R0, R61, 0xffff0000, RZ, 0xc0, !PT ;  /* 0xffff00003d007812 */ /* 0x000fe200078ec0ff */
[----:B------:R-:W-:Y:S01]  /*6c40*/  FMUL R9, R47, R13 ;  /* 0x0000000d2f097220 */ /* 0x000fe20000400000 */
[----:B------:R-:W-:Y:S01]  /*6c50*/  F2FP.BF16.F32.PACK_AB R54, R5, R4 ;  /* 0x000000040536723e */ /* 0x000fe200000010ff */
[----:B------:R-:W-:Y:S01]  /*6c60*/  FMUL R10, R47, R14 ;  /* 0x0000000e2f0a7220 */ /* 0x000fe20000400000 */
[----:B------:R-:W-:Y:S01]  /*6c70*/  SHF.L.U32 R4, R77, 0x10, RZ ;  /* 0x000000104d047819 */ /* 0x000fe200000006ff */
[----:B------:R-:W-:Y:S01]  /*6c80*/  FMUL R15, R47, R15 ;  /* 0x0000000f2f0f7220 */ /* 0x000fe20000400000 */
[----:B------:R-:W-:Y:S01]  /*6c90*/  F2FP.BF16.F32.PACK_AB R55, R11, R6 ;  /* 0x000000060b37723e */ /* 0x000fe200000010ff */
[C---:B------:R-:W-:Y:S01]  /*6ca0*/  FFMA R9, R49.reuse, R2, R9 ;  /* 0x0000000231097223 */ /* 0x040fe20000000009 */
[C---:B------:R-:W-:Y:S01]  /*6cb0*/  SHF.L.U32 R2, R62.reuse, 0x10, RZ ;  /* 0x000000103e027819 */ /* 0x040fe200000006ff */
[C---:B------:R-:W-:Y:S01]  /*6cc0*/  FFMA R10, R49.reuse, R3, R10 ;  /* 0x00000003310a7223 */ /* 0x040fe2000000000a */
[----:B------:R-:W-:Y:S01]  /*6cd0*/  LOP3.LUT R3, R62, 0xffff0000, RZ, 0xc0, !PT ;  /* 0xffff00003e037812 */ /* 0x000fe200078ec0ff */
[----:B------:R-:W-:Y:S01]  /*6ce0*/  FFMA R15, R49, R0, R15 ;  /* 0x00000000310f7223 */ /* 0x000fe2000000000f */
[----:B------:R-:W-:Y:S01]  /*6cf0*/  SHF.L.U32 R0, R63, 0x10, RZ ;  /* 0x000000103f007819 */ /* 0x000fe200000006ff */
[----:B------:R-:W-:Y:S01]  /*6d00*/  FMUL R13, R47, R17 ;  /* 0x000000112f0d7220 */ /* 0x000fe20000400000 */
[----:B------:R-:W-:Y:S01]  /*6d10*/  F2FP.BF16.F32.PACK_AB R8, R9, R8 ;  /* 0x000000080908723e */ /* 0x000fe200000010ff */
[----:B------:R-:W-:Y:S01]  /*6d20*/  FMUL R14, R47, R18 ;  /* 0x000000122f0e7220 */ /* 0x000fe20000400000 */
[----:B------:R-:W-:Y:S01]  /*6d30*/  LOP3.LUT R5, R79, 0xffff0000, RZ, 0xc0, !PT ;  /* 0xffff00004f057812 */ /* 0x000fe200078ec0ff */
[----:B------:R-:W-:Y:S01]  /*6d40*/  FFMA R12, R49, R2, R12 ;  /* 0x00000002310c7223 */ /* 0x000fe2000000000c */
[----:B------:R-:W-:Y:S01]  /*6d50*/  LOP3.LUT R2, R63, 0xffff0000, RZ, 0xc0, !PT ;  /* 0xffff00003f027812 */ /* 0x000fe200078ec0ff */
[----:B------:R-:W-:Y:S01]  /*6d60*/  FFMA R13, R49, R3, R13 ;  /* 0x00000003310d7223 */ /* 0x000fe2000000000d */
[----:B------:R-:W-:Y:S01]  /*6d70*/  SHF.L.U32 R3, R69, 0x10, RZ ;  /* 0x0000001045037819 */ /* 0x000fe200000006ff */
[----:B------:R-:W-:Y:S01]  /*6d80*/  FFMA R14, R49, R0, R14 ;  /* 0x00000000310e7223 */ /* 0x000fe2000000000e */
[C---:B------:R-:W-:Y:S01]  /*6d90*/  SHF.L.U32 R0, R68.reuse, 0x10, RZ ;  /* 0x0000001044007819 */ /* 0x040fe200000006ff */
[----:B------:R-:W-:Y:S01]  /*6da0*/  FMUL R19, R47, R19 ;  /* 0x000000132f137220 */ /* 0x000fe20000400000 */
[----:B------:R-:W-:Y:S01]  /*6db0*/  F2FP.BF16.F32.PACK_AB R9, R15, R10 ;  /* 0x0000000a0f09723e */ /* 0x000fe200000010ff */
[----:B------:R-:W-:Y:S01]  /*6dc0*/  FMUL R17, R47, R21 ;  /* 0x000000152f117220 */ /* 0x000fe20000400000 */
[----:B------:R-:W-:Y:S01]  /*6dd0*/  F2FP.BF16.F32.PACK_AB R10, R13, R12 ;  /* 0x0000000c0d0a723e */ /* 0x000fe200000010ff */
[C---:B------:R-:W-:Y:S01]  /*6de0*/  FFMA R19, R49.reuse, R2, R19 ;  /* 0x0000000231137223 */ /* 0x040fe20000000013 */
[----:B------:R-:W-:Y:S01]  /*6df0*/  LOP3.LUT R2, R68, 0xffff0000, RZ, 0xc0, !PT ;  /* 0xffff000044027812 */ /* 0x000fe200078ec0ff */
[----:B------:R-:W-:Y:S01]  /*6e00*/  FFMA R16, R49, R0, R16 ;  /* 0x0000000031107223 */ /* 0x000fe20000000010 */
[----:B------:R-:W-:Y:S01]  /*6e10*/  LOP3.LUT R0, R69, 0xffff0000, RZ, 0xc0, !PT ;  /* 0xffff000045007812 */ /* 0x000fe200078ec0ff */
[----:B------:R-:W-:Y:S01]  /*6e20*/  FMUL R18, R47, R22 ;  /* 0x000000162f127220 */ /* 0x000fe20000400000 */
[----:B------:R-:W-:Y:S01]  /*6e30*/  F2FP.BF16.F32.PACK_AB R11, R19, R14 ;  /* 0x0000000e130b723e */ /* 0x000fe200000010ff */
[----:B------:R-:W-:Y:S01]  /*6e40*/  FMUL R23, R47, R23 ;  /* 0x000000172f177220 */ /* 0x000fe20000400000 */
[C---:B------:R-:W-:Y:S01]  /*6e50*/  FFMA R17, R49.reuse, R2, R17 ;  /* 0x0000000231117223 */ /* 0x040fe20000000011 */
[C---:B------:R-:W-:Y:S01]  /*6e60*/  SHF.L.U32 R2, R70.reuse, 0x10, RZ ;  /* 0x0000001046027819 */ /* 0x040fe200000006ff */
[----:B------:R-:W-:Y:S01]  /*6e70*/  FFMA R18, R49, R3, R18 ;  /* 0x0000000331127223 */ /* 0x000fe20000000012 */
[----:B------:R-:W-:Y:S01]  /*6e80*/  SHF.L.U32 R3, R71, 0x10, RZ ;  /* 0x0000001047037819 */ /* 0x000fe200000006ff */
[----:B------:R-:W-:Y:S01]  /*6e90*/  FFMA R23, R49, R0, R23 ;  /* 0x0000000031177223 */ /* 0x000fe20000000017 */
[----:B------:R-:W-:Y:S01]  /*6ea0*/  LOP3.LUT R0, R70, 0xffff0000, RZ, 0xc0, !PT ;  /* 0xffff000046007812 */ /* 0x000fe200078ec0ff */
[----:B------:R-:W-:Y:S01]  /*6eb0*/  FMUL R21, R47, R25 ;  /* 0x000000192f157220 */ /* 0x000fe20000400000 */
[----:B------:R-:W-:Y:S01]  /*6ec0*/  F2FP.BF16.F32.PACK_AB R16, R17, R16 ;  /* 0x000000101110723e */ /* 0x000fe200000010ff */
[----:B------:R-:W-:Y:S01]  /*6ed0*/  FMUL R22, R47, R26 ;  /* 0x0000001a2f167220 */ /* 0x000fe20000400000 */
[----:B------:R-:W-:Y:S01]  /*6ee0*/  F2FP.BF16.F32.PACK_AB R17, R23, R18 ;  /* 0x000000121711723e */ /* 0x000fe200000010ff */
[C---:B------:R-:W-:Y:S01]  /*6ef0*/  FFMA R20, R49.reuse, R2, R20 ;  /* 0x0000000231147223 */ /* 0x040fe20000000014 */
[C---:B------:R-:W-:Y:S01]  /*6f00*/  SHF.L.U32 R2, R76.reuse, 0x10, RZ ;  /* 0x000000104c027819 */ /* 0x040fe200000006ff */
[----:B------:R1:W-:Y:S01]  /*6f10*/  STSM.16.M88.4 [R107+0x2400], R52 ;  /* 0x002400346b007844 */ /* 0x0003e20000000200 */
[----:B------:R-:W-:Y:S01]  /*6f20*/  FFMA R21, R49, R0, R21 ;  /* 0x0000000031157223 */ /* 0x000fe20000000015 */
[----:B------:R-:W-:Y:S01]  /*6f30*/  LOP3.LUT R0, R71, 0xffff0000, RZ, 0xc0, !PT ;  /* 0xffff000047007812 */ /* 0x000fe200078ec0ff */
[----:B------:R-:W-:Y:S01]  /*6f40*/  FFMA R22, R49, R3, R22 ;  /* 0x0000000331167223 */ /* 0x000fe20000000016 */
[----:B------:R-:W-:Y:S04]  /*6f50*/  LOP3.LUT R3, R76, 0xffff0000, RZ, 0xc0, !PT ;  /* 0xffff00004c037812 */ /* 0x000fe800078ec0ff */
[----:B------:R1:W-:Y:S01]  /*6f60*/  STSM.16.M88.4 [R106+0x2400], R8 ;  /* 0x002400086a007844 */ /* 0x0003e20000000200 */
[----:B------:R-:W-:Y:S01]  /*6f70*/  F2FP.BF16.F32.PACK_AB R18, R21, R20 ;  /* 0x000000141512723e */ /* 0x000fe200000010ff */
[C---:B------:R-:W-:Y:S01]  /*6f80*/  FMUL R27, R47.reuse, R27 ;  /* 0x0000001b2f1b7220 */ /* 0x040fe20000400000 */
[C---:B------:R-:W-:Y:S01]  /*6f90*/  FMUL R25, R47.reuse, R29 ;  /* 0x0000001d2f197220 */ /* 0x040fe20000400000 */
[C---:B------:R-:W-:Y:S01]  /*6fa0*/  FMUL R26, R47.reuse, R30 ;  /* 0x0000001e2f1a7220 */ /* 0x040fe20000400000 */
[----:B------:R-:W-:Y:S01]  /*6fb0*/  FMUL R31, R47, R31 ;  /* 0x0000001f2f1f7220 */ /* 0x000fe20000400000 */
[----:B------:R-:W-:Y:S01]  /*6fc0*/  FFMA R27, R49, R0, R27 ;  /* 0x00000000311b7223 */ /* 0x000fe2000000001b */
[----:B------:R-:W-:Y:S01]  /*6fd0*/  LOP3.LUT R0, R77, 0xffff0000, RZ, 0xc0, !PT ;  /* 0xffff00004d007812 */ /* 0x000fe200078ec0ff */
[C---:B------:R-:W-:Y:S01]  /*6fe0*/  FFMA R24, R49.reuse, R2, R24 ;  /* 0x0000000231187223 */ /* 0x040fe20000000018 */
[C---:B------:R-:W-:Y:S01]  /*6ff0*/  FFMA R25, R49.reuse, R3, R25 ;  /* 0x0000000331197223 */ /* 0x040fe20000000019 */
[C---:B------:R-:W-:Y:S01]  /*7000*/  SHF.L.U32 R2, R78.reuse, 0x10, RZ ;  /* 0x000000104e027819 */ /* 0x040fe200000006ff */
[----:B------:R-:W-:Y:S01]  /*7010*/  FFMA R26, R49, R4, R26 ;  /* 0x00000004311a7223 */ /* 0x000fe2000000001a */
[----:B------:R-:W-:Y:S01]  /*7020*/  LOP3.LUT R3, R78, 0xffff0000, RZ, 0xc0, !PT ;  /* 0xffff00004e037812 */ /* 0x000fe200078ec0ff */
[----:B------:R-:W-:Y:S01]  /*7030*/  FMUL R29, R47, R33 ;  /* 0x000000212f1d7220 */ /* 0x000fe20000400000 */
[----:B------:R-:W-:Y:S01]  /*7040*/  SHF.L.U32 R4, R79, 0x10, RZ ;  /* 0x000000104f047819 */ /* 0x000fe200000006ff */
[----:B------:R-:W-:Y:S01]  /*7050*/  FMUL R30, R47, R34 ;  /* 0x000000222f1e7220 */ /* 0x000fe20000400000 */
[----:B------:R-:W-:Y:S01]  /*7060*/  FFMA R31, R49, R0, R31 ;  /* 0x00000000311f7223 */ /* 0x000fe2000000001f */
[----:B------:R-:W-:Y:S01]  /*7070*/  FMUL R35, R47, R35 ;  /* 0x000000232f237220 */ /* 0x000fe20000400000 */
[C---:B------:R-:W-:Y:S01]  /*7080*/  FFMA R28, R49.reuse, R2, R28 ;  /* 0x00000002311c7223 */ /* 0x040fe2000000001c */
[C---:B------:R-:W-:Y:S01]  /*7090*/  FFMA R29, R49.reuse, R3, R29 ;  /* 0x00000003311d7223 */ /* 0x040fe2000000001d */
[C---:B------:R-:W-:Y:S01]  /*70a0*/  FFMA R30, R49.reuse, R4, R30 ;  /* 0x00000004311e7223 */ /* 0x040fe2000000001e */
[----:B------:R-:W-:Y:S01]  /*70b0*/  FFMA R35, R49, R5, R35 ;  /* 0x0000000531237223 */ /* 0x000fe20000000023 */
[----:B------:R-:W-:Y:S02]  /*70c0*/  F2FP.BF16.F32.PACK_AB R19, R27, R22 ;  /* 0x000000161b13723e */ /* 0x000fe400000010ff */
[----:B------:R-:W-:Y:S02]  /*70d0*/  F2FP.BF16.F32.PACK_AB R24, R25, R24 ;  /* 0x000000181918723e */ /* 0x000fe400000010ff */
[----:B------:R-:W-:Y:S01]  /*70e0*/  F2FP.BF16.F32.PACK_AB R25, R31, R26 ;  /* 0x0000001a1f19723e */ /* 0x000fe200000010ff */
[----:B------:R1:W-:Y:S01]  /*70f0*/  STSM.16.M88.4 [R108+0x2000], R16 ;  /* 0x002000106c007844 */ /* 0x0003e20000000200 */
[----:B------:R-:W-:Y:S02]  /*7100*/  F2FP.BF16.F32.PACK_AB R26, R29, R28 ;  /* 0x0000001c1d1a723e */ /* 0x000fe400000010ff */
[----:B------:R-:W-:Y:S02]  /*7110*/  F2FP.BF16.F32.PACK_AB R27, R35, R30 ;  /* 0x0000001e231b723e */ /* 0x000fe400000010ff */
[----:B------:R-:W-:Y:S02]  /*7120*/  LEA R0, R65, UR48, 0x3 ;  /* 0x0000003041007c11 */ /* 0x000fe4000f8e18ff */
[----:B------:R-:W-:Y:S01]  /*7130*/  @P6 SHF.L.U32 R2, R98, 0x1f, RZ ;  /* 0x0000001f62026819 */ /* 0x000fe200000006ff */
[----:B------:R1:W-:Y:S01]  /*7140*/  STSM.16.M88.4 [R109+0x2000], R24 ;  /* 0x002000186d007844 */ /* 0x0003e20000000200 */
        /* <DEDUP_REMOVED lines=8> */
[----:B------:R-:W-:Y:S02]  /*71d0*/  UIADD3 UR8, UP0, UPT, UR52, 0x680, URZ ;  /* 0x0000068034087890 */ /* 0x000fe4000ff1e0ff */
[----:B------:R-:W-:Y:S02]  /*71e0*/  UIADD3 UR5, UPT, UPT, UR41, 0x40, URZ ;  /* 0x0000004029057890 */ /* 0x000fe4000fffe0ff */
[----:B------:R-:W-:Y:S02]  /*71f0*/  UIADD3 UR4, UPT, UPT, UR48, 0x2400, URZ ;  /* 0x0000240030047890 */ /* 0x000fe4000fffe0ff */
[----:B------:R-:W-:Y:S01]  /*7200*/  UIADD3.X UR9, UPT, UPT, URZ, UR53, URZ, UP0, !UPT ;  /* 0x00000035ff097290 */ /* 0x000fe200087fe4ff */
[----:B------:R-:W-:Y:S01]  /*7210*/  UMOV UR6, UR42 ;  /* 0x0000002a00067c82 */ /* 0x000fe20008000000 */
[----:B------:R-:W-:Y:S07]  /*7220*/  UMOV UR7, UR36 ;  /* 0x0000002400077c82 */ /* 0x000fee0008000000 */
[----:B------:R2:W-:Y:S01]  /*7230*/  UTMASTG.3D [UR4], [UR8] ;  /* 0x00000004080073b5 */ /* 0x0005e20008010000 */
[----:B------:R0:W-:Y:S01]  /*7240*/  UTMACMDFLUSH ;  /* 0x00000000000079b7 */ /* 0x0001e20000000000 */
[----:B--2---:R-:W-:Y:S04]  /*7250*/  DEPBAR.LE SB0, 0x1 ;  /* 0x000080400000791a */ /* 0x004fe80000000000 */
.L_x_108:
[----:B------:R-:W-:Y:S05]  /*7260*/  BSYNC.RECONVERGENT B0 ;  /* 0x0000000000007941 */ /* 0x000fea0003800200 */
.L_x_107:
[----:B------:R-:W-:Y:S01]  /*7270*/  BAR.SYNC.DEFER_BLOCKING 0x1, 0x80 ;  /* 0x0042000000007b1d */ /* 0x000fe20000010000 */
[----:B------:R-:W-:Y:S04]  /*7280*/  UIADD3 UR40, UPT, UPT, UR51, 0x1, URZ ;  /* 0x0000000133287890 */ /* 0x000fe8000fffe0ff */
[----:B------:R-:W-:Y:S04]  /*7290*/  UISETP.NE.AND UP0, UPT, UR40, 0x4, UPT ;  /* 0x000000042800788c */ /* 0x000fe8000bf05270 */
[----:B------:R-:W-:Y:S01]  /*72a0*/  USEL UR40, UR40, URZ, UP0 ;  /* 0x000000ff28287287 */ /* 0x000fe20008000000 */
[----:B------:R2:W-:Y:S01]  /*72b0*/  @P6 SYNCS.ARRIVE.TRANS64.RED.A1T0 RZ, [R74+URZ], RZ ;  /* 0x000000ff4aff69a7 */ /* 0x0005e200081004ff */
[----:B------:R-:W-:Y:S01]  /*72c0*/  BSSY B1, `(.L_x_109) ;  /* 0x0000018000017945 */ /* 0x000fe20003800000 */
[----:B------:R-:W3:Y:S02]  /*72d0*/  @P6 SYNCS.PHASECHK.TRANS64.TRYWAIT P0, [R0+URZ+0x40], R2 ;  /* 0x00004002000065a7 */ /* 0x000ee400080011ff */
[----:B---3--:R-:W-:Y:S01]  /*72e0*/  @P6 SEL R67, RZ, 0x1, !P0 ;  /* 0x00000001ff436807 */ /* 0x008fe20004000000 */
[----:B--2---:R-:W-:Y:S06]  /*72f0*/  @!P6 BRA `(.L_x_110) ;  /* 0x000000000050e947 */ /* 0x004fec0003800000 */
        /* <DEDUP_REMOVED lines=8> */
[----:B------:R-:W-:Y:S04]  /*7380*/  SHF.L.U32 R5, R98, 0x1f, RZ ;  /* 0x0000001f62057819 */ /* 0x000fe800000006ff */
[----:B------:R-:W2:Y:S02]  /*7390*/  SYNCS.PHASECHK.TRANS64.TRYWAIT P0, [R0+URZ+0x40], R5 ;  /* 0x00004005000075a7 */ /* 0x000ea400080011ff */
[----:B--2---:R-:W-:Y:S05]  /*73a0*/  @!P0 BRA `(.L_x_113) ;  /* 0x0000002400708947 */ /* 0x004fea0003800000 */
.L_x_112:
[----:B------:R-:W-:Y:S05]  /*73b0*/  BSYNC B0 ;  /* 0x0000000000007941 */ /* 0x000fea0003800000 */
.L_x_111:
[----:B------:R-:W-:Y:S02]  /*73c0*/  ISETP.NE.AND P0, PT, R72, RZ, PT ;  /* 0x000000ff4800720c */ /* 0x000fe40003f05270 */
[----:B------:R-:W-:Y:S11]  /*73d0*/  IADD3 R65, PT, PT, R65, 0x1, RZ ;  /* 0x0000000141417810 */ /* 0x000ff60007ffe0ff */
[----:B--2---:R-:W-:Y:S01]  /*73e0*/  @P0 IMAD.IADD R0, R99, 0x1, R2 ;  /* 0x0000000163000824 */ /* 0x004fe200078e0202 */
[----:B------:R-:W-:Y:S05]  /*73f0*/  @P0 WARPSYNC.ALL ;  /* 0x0000000000000948 */ /* 0x000fea0003800000 */
[----:B------:R2:W3:Y:S04]  /*7400*/  @P0 LDSM.16.M88.4 R56, [R4+UR48+0x400] ;  /* 0x000400300438083b */ /* 0x0004e80008000200 */
[----:B------:R2:W4:Y:S04]  /*7410*/  @P0 LDSM.16.M88.4 R60, [R3+0x400] ;  /* 0x00040000033c083b */ /* 0x0005280000000200 */
[----:B------:R2:W1:Y:S04]  /*7420*/  @P0 LDSM.16.M88.4 R68, [R2+0x400] ;  /* 0x000400000244083b */ /* 0x0004680000000200 */
[----:B------:R2:W1:Y:S02]  /*7430*/  @P0 LDSM.16.M88.4 R76, [R0+0x400] ;  /* 0x00040000004c083b */ /* 0x0004640000000200 */
.L_x_110:
[----:B------:R-:W-:Y:S05]  /*7440*/  BSYNC B1 ;  /* 0x0000000000017941 */ /* 0x000fea0003800000 */
.L_x_109:
[----:B--2---:R-:W-:Y:S05]  /*7450*/  VIADD R0, R48, 0x80 ;  /* 0x0000008030007836 */ /* 0x004fea0000000000 */
        /* <DEDUP_REMOVED lines=20> */
.L_x_114:
[----:B------:R-:W-:Y:S01]  /*75a0*/  ISETP.NE.AND P6, PT, R105, RZ, PT ;  /* 0x000000ff6900720c */ /* 0x000fe20003fc5270 */
[----:B------:R-:W-:Y:S05]  /*75b0*/  WARPSYNC.ALL ;  /* 0x0000000000007948 */ /* 0x000fea0003800000 */
[----:B------:R-:W-:Y:S01]  /*75c0*/  R2UR UR4, R48 ;  /* 0x00000000300472ca */ /* 0x000fe200000e0000 */
[----:B------:R-:W-:Y:S01]  /*75d0*/  BSSY.RECONVERGENT B0, `(.L_x_115) ;  /* 0x000008f000007945 */ /* 0x000fe20003800200 */
[----:B------:R-:W-:Y:S02]  /*75e0*/  MOV R50, UR40 ;  /* 0x0000002800327c02 */ /* 0x000fe40008000f00 */
[----:B---3--:R-:W-:Y:S02]  /*75f0*/  SHF.L.U32 R3, R56, 0x10, RZ ;  /* 0x0000001038037819 */ /* 0x008fe400000006ff */
        /* <DEDUP_REMOVED lines=33> */
[C---:B----4-:R-:W-:Y:S01]  /*7810*/  SHF.L.U32 R0, R60.reuse, 0x10, RZ ;  /* 0x000000103c007819 */ /* 0x050fe200000006ff */
        /* <DEDUP_REMOVED lines=106> */
.L_x_116:
[----:B------:R-:W-:Y:S05]  /*7ec0*/  BSYNC.RECONVERGENT B0 ;  /* 0x0000000000007941 */ /* 0x000fea0003800200 */
.L_x_115:
        /* <DEDUP_REMOVED lines=20> */
.L_x_120:
[----:B------:R-:W-:Y:S05]  /*8010*/  BSYNC B0 ;  /* 0x0000000000007941 */ /* 0x000fea0003800000 */
.L_x_119:
[----:B------:R-:W-:Y:S11]  /*8020*/  ISETP.NE.AND P0, PT, R72, RZ, PT ;  /* 0x000000ff4800720c */ /* 0x000ff60003f05270 */
[----:B------:R-:W-:Y:S02]  /*8030*/  @!UPT UIADD3 URZ, UPT, UPT, URZ, URZ, URZ ;  /* 0x000000fffffff290 */ /* 0x000fe4000fffe0ff */
[----:B--2---:R-:W-:Y:S01]  /*8040*/  @P0 IADD3 R0, PT, PT, R99, R73, RZ ;  /* 0x0000004963000210 */ /* 0x004fe20007ffe0ff */
[----:B------:R-:W-:Y:S05]  /*8050*/  @P0 WARPSYNC.ALL ;  /* 0x0000000000000948 */ /* 0x000fea0003800000 */
[----:B------:R2:W3:Y:S04]  /*8060*/  @P0 LDSM.16.M88.4 R56, [R65+UR48+0x400] ;  /* 0x000400304138083b */ /* 0x0004e80008000200 */
[----:B------:R2:W4:Y:S04]  /*8070*/  @P0 LDSM.16.M88.4 R60, [R3+0x400] ;  /* 0x00040000033c083b */ /* 0x0005280000000200 */
[----:B------:R2:W1:Y:S04]  /*8080*/  @P0 LDSM.16.M88.4 R68, [R73+0x400] ;  /* 0x000400004944083b */ /* 0x0004680000000200 */
[----:B------:R2:W1:Y:S02]  /*8090*/  @P0 LDSM.16.M88.4 R76, [R0+0x400] ;  /* 0x00040000004c083b */ /* 0x0004640000000200 */
.L_x_118:
[----:B------:R-:W-:Y:S05]  /*80a0*/  BSYNC B1 ;  /* 0x0000000000017941 */ /* 0x000fea0003800000 */
.L_x_117:
        /* <DEDUP_REMOVED lines=21> */
.L_x_122:
[----:B------:R-:W-:Y:S01]  /*8200*/  ISETP.NE.AND P0, PT, R101, RZ, PT ;  /* 0x000000ff6500720c */ /* 0x000fe20003f05270 */
[----:B------:R-:W-:Y:S05]  /*8210*/  WARPSYNC.ALL ;  /* 0x0000000000007948 */ /* 0x000fea0003800000 */
[----:B------:R-:W-:Y:S01]  /*8220*/  R2UR UR4, R48 ;  /* 0x00000000300472ca */ /* 0x000fe200000e0000 */
[----:B------:R-:W-:Y:S01]  /*8230*/  BSSY.RECONVERGENT B0, `(.L_x_123) ;  /* 0x000008c000007945 */ /* 0x000fe20003800200 */
[C---:B---3--:R-:W-:Y:S02]  /*8240*/  SHF.L.U32 R0, R56.reuse, 0x10, RZ ;  /* 0x0000001038007819 */ /* 0x048fe400000006ff */
[----:B------:R-:W-:Y:S02]  /*8250*/  LOP3.LUT R2, R56, 0xffff0000, RZ, 0xc0, !PT ;  /* 0xffff000038027812 */ /* 0x000fe400078ec0ff */
[C---:B------:R-:W-:Y:S02]  /*8260*/  SHF.L.U32 R3, R57.reuse, 0x10, RZ ;  /* 0x0000001039037819 */ /* 0x040fe400000006ff */
[----:B------:R-:W-:Y:S02]  /*8270*/  LOP3.LUT R48, R57, 0xffff0000, RZ, 0xc0, !PT ;  /* 0xffff000039307812 */ /* 0x000fe400078ec0ff */
[C---:B------:R-:W-:Y:S02]  /*8280*/  SHF.L.U32 R50, R58.reuse, 0x10, RZ ;  /* 0x000000103a327819 */ /* 0x040fe400000006ff */
[----:B------:R-:W-:Y:S01]  /*8290*/  LOP3.LUT R51, R58, 0xffff0000, RZ, 0xc0, !PT ;  /* 0xffff00003a337812 */ /* 0x000fe200078ec0ff */
[----:B-1----:R-:W1:Y:S01]  /*82a0*/  LDTM.16dp256bit.x8 R4, tmem[UR4+0xc0] ;  /* 0x0000c004000479ee */ /* 0x002e6200081a0000 */
[C---:B------:R-:W-:Y:S01]  /*82b0*/  SHF.L.U32 R52, R59.reuse, 0x10, RZ ;  /* 0x000000103b347819 */ /* 0x040fe200000006ff */
[----:B------:R-:W-:Y:S01]  /*82c0*/  NOP ;  /* 0x0000000000007918 */ /* 0x000fe20000000000 */
[----:B------:R-:W-:Y:S02]  /*82d0*/  LOP3.LUT R53, R59, 0xffff0000, RZ, 0xc0, !PT ;  /* 0xffff00003b357812 */ /* 0x000fe400078ec0ff */
[----:B------:R-:W-:Y:S02]  /*82e0*/  R2UR UR5, R64 ;  /* 0x00000000400572ca */ /* 0x000fe400000e0000 */
[C---:B----4-:R-:W-:Y:S02]  /*82f0*/  SHF.L.U32 R54, R60.reuse, 0x10, RZ ;  /* 0x000000103c367819 */ /* 0x050fe400000006ff */
[----:B------:R-:W-:Y:S02]  /*8300*/  LOP3.LUT R55, R60, 0xffff0000, RZ, 0xc0, !PT ;  /* 0xffff00003c377812 */ /* 0x000fe400078ec0ff */
[C---:B------:R-:W-:Y:S02]  /*8310*/  SHF.L.U32 R56, R61.reuse, 0x10, RZ ;  /* 0x000000103d387819 */ /* 0x040fe400000006ff */
[----:B------:R-:W-:Y:S02]  /*8320*/  LOP3.LUT R57, R61, 0xffff0000, RZ, 0xc0, !PT ;  /* 0xffff00003d397812 */ /* 0x000fe400078ec0ff */
[C---:B------:R-:W-:Y:S02]  /*8330*/  SHF.L.U32 R58, R62.reuse, 0x10, RZ ;  /* 0x000000103e3a7819 */ /* 0x040fe400000006ff */
[----:B------:R-:W-:Y:S01]  /*8340*/  LOP3.LUT R59, R62, 0xffff0000, RZ, 0xc0, !PT ;  /* 0xffff00003e3b7812 */ /* 0x000fe200078ec0ff */
[----:B------:R-:W-:Y:S01]  /*8350*/  UIADD3 UR5, UPT, UPT, UR5, 0xd0, URZ ;  /* 0x000000d005057890 */ /* 0x000fe2000fffe0ff */
[C---:B------:R-:W-:Y:S02]  /*8360*/  SHF.L.U32 R60, R63.reuse, 0x10, RZ ;  /* 0x000000103f3c7819 */ /* 0x040fe400000006ff */
[----:B------:R-:W-:Y:S01]  /*8370*/  LOP3.LUT R61, R63, 0xffff0000, RZ, 0xc0, !PT ;  /* 0xffff00003f3d7812 */ /* 0x000fe200078ec0ff */
[----:B------:R-:W-:Y:S01]  /*8380*/  UPRMT UR5, UR37, 0x654, UR5 ;  /* 0x0000065425057896 */ /* 0x000fe20008000005 */
[C---:B------:R-:W-:Y:S01]  /*8390*/  SHF.L.U32 R62, R68.reuse, 0x10, RZ ;  /* 0x00000010443e7819 */ /* 0x040fe200000006ff */
[C---:B-1----:R-:W-:Y:S01]  /*83a0*/  FMUL R4, R47.reuse, R4 ;  /* 0x000000042f047220 */ /* 0x042fe20000400000 */
[C---:B------:R-:W-:Y:S01]  /*83b0*/  FMUL R5, R47.reuse, R5 ;  /* 0x000000052f057220 */ /* 0x040fe20000400000 */
[----:B------:R-:W-:Y:S01]  /*83c0*/  FMUL R6, R47, R6 ;  /* 0x000000062f067220 */ /* 0x000fe20000400000 */
[----:B------:R-:W-:Y:S01]  /*83d0*/  LOP3.LUT R63, R68, 0xffff0000, RZ, 0xc0, !PT ;  /* 0xffff0000443f7812 */ /* 0x000fe200078ec0ff */
[C---:B------:R-:W-:Y:S01]  /*83e0*/  FFMA R4, R49.reuse, R0, R4 ;  /* 0x0000000031047223 */ /* 0x040fe20000000004 */
[----:B------:R-:W-:Y:S01]  /*83f0*/  FFMA R5, R49, R2, R5 ;  /* 0x0000000231057223 */ /* 0x000fe20000000005 */
[----:B------:R-:W-:Y:S01]  /*8400*/  SHF.L.U32 R64, R69, 0x10, RZ ;  /* 0x0000001045407819 */ /* 0x000fe200000006ff */
[----:B------:R-:W-:Y:S01]  /*8410*/  SYNCS.ARRIVE.TRANS64.RED.A1T0 RZ, [UR5], RZ ;  /* 0x000000ffffff79a7 */ /* 0x000fe20008100405 */
[----:B------:R-:W-:Y:S01]  /*8420*/  FFMA R6, R49, R3, R6 ;  /* 0x0000000331067223 */ /* 0x000fe20000000006 */
[----:B------:R-:W-:Y:S01]  /*8430*/  FMUL R7, R47, R7 ;  /* 0x000000072f077220 */ /* 0x000fe20000400000 */
[----:B------:R-:W-:Y:S01]  /*8440*/  LOP3.LUT R65, R69, 0xffff0000, RZ, 0xc0, !PT ;  /* 0xffff000045417812 */ /* 0x000fe200078ec0ff */
[----:B------:R-:W-:Y:S01]  /*8450*/  FMUL R8, R47, R8 ;  /* 0x000000082f087220 */ /* 0x000fe20000400000 */
[----:B------:R-:W-:Y:S01]  /*8460*/  F2FP.BF16.F32.PACK_AB R4, R5, R4 ;  /* 0x000000040504723e */ /* 0x000fe200000010ff */
[----:B------:R-:W-:Y:S01]  /*8470*/  FFMA R7, R49, R48, R7 ;  /* 0x0000003031077223 */ /* 0x000fe20000000007 */
[----:B------:R-:W-:Y:S01]  /*8480*/  FMUL R9, R47, R9 ;  /* 0x000000092f097220 */ /* 0x000fe20000400000 */
[----:B------:R-:W-:Y:S01]  /*8490*/  FFMA R8, R49, R50, R8 ;  /* 0x0000003231087223 */ /* 0x000fe20000000008 */
[C---:B------:R-:W-:Y:S01]  /*84a0*/  SHF.L.U32 R66, R70.reuse, 0x10, RZ ;  /* 0x0000001046427819 */ /* 0x040fe200000006ff */
[----:B------:R-:W-:Y:S01]  /*84b0*/  FMUL R0, R47, R10 ;  /* 0x0000000a2f007220 */ /* 0x000fe20000400000 */
[----:B------:R-:W-:Y:S01]  /*84c0*/  F2FP.BF16.F32.PACK_AB R5, R7, R6 ;  /* 0x000000060705723e */ /* 0x000fe200000010ff */
[----:B------:R-:W-:Y:S01]  /*84d0*/  FFMA R9, R49, R51, R9 ;  /* 0x0000003331097223 */ /* 0x000fe20000000009 */
[----:B------:R-:W-:Y:S01]  /*84e0*/  FMUL R2, R47, R11 ;  /* 0x0000000b2f027220 */ /* 0x000fe20000400000 */
[----:B------:R-:W-:Y:S01]  /*84f0*/  FFMA R0, R49, R52, R0 ;  /* 0x0000003431007223 */ /* 0x000fe20000000000 */
[----:B------:R-:W-:Y:S01]  /*8500*/  LOP3.LUT R67, R70, 0xffff0000, RZ, 0xc0, !PT ;  /* 0xffff000046437812 */ /* 0x000fe200078ec0ff */
[----:B------:R-:W-:Y:S01]  /*8510*/  FMUL R3, R47, R12 ;  /* 0x0000000c2f037220 */ /* 0x000fe20000400000 */
[----:B------:R-:W-:Y:S01]  /*8520*/  F2FP.BF16.F32.PACK_AB R6, R9, R8 ;  /* 0x000000080906723e */ /* 0x000fe200000010ff */
[----:B------:R-:W-:Y:S01]  /*8530*/  FFMA R2, R49, R53, R2 ;  /* 0x0000003531027223 */ /* 0x000fe20000000002 */
[----:B------:R-:W-:Y:S01]  /*8540*/  FMUL R10, R47, R13 ;  /* 0x0000000d2f0a7220 */ /* 0x000fe20000400000 */
[----:B------:R-:W-:Y:S01]  /*8550*/  FFMA R3, R49, R54, R3 ;  /* 0x0000003631037223 */ /* 0x000fe20000000003 */
[----:B------:R-:W-:Y:S01]  /*8560*/  SHF.L.U32 R68, R71, 0x10, RZ ;  /* 0x0000001047447819 */ /* 0x000fe200000006ff */
[----:B------:R-:W-:Y:S01]  /*8570*/  FMUL R11, R47, R14 ;  /* 0x0000000e2f0b7220 */ /* 0x000fe20000400000 */
[----:B------:R-:W-:Y:S01]  /*8580*/  F2FP.BF16.F32.PACK_AB R7, R2, R0 ;  /* 0x000000000207723e */ /* 0x000fe200000010ff */
[----:B------:R-:W-:Y:S01]  /*8590*/  FFMA R10, R49, R55, R10 ;  /* 0x00000037310a7223 */ /* 0x000fe2000000000a */
[----:B------:R-:W-:Y:S01]  /*85a0*/  FMUL R15, R47, R15 ;  /* 0x0000000f2f0f7220 */ /* 0x000fe20000400000 */
[----:B------:R-:W-:Y:S01]  /*85b0*/  FFMA R11, R49, R56, R11 ;  /* 0x00000038310b7223 */ /* 0x000fe2000000000b */
[----:B------:R-:W-:Y:S01]  /*85c0*/  LOP3.LUT R69, R71, 0xffff0000, RZ, 0xc0, !PT ;  /* 0xffff000047457812 */ /* 0x000fe200078ec0ff */
[----:B------:R1:W-:Y:S01]  /*85d0*/  STSM.16.M88.4 [R107+0x6400], R4 ;  /* 0x006400046b007844 */ /* 0x0003e20000000200 */
[----:B------:R-:W-:Y:S01]  /*85e0*/  F2FP.BF16.F32.PACK_AB R8, R10, R3 ;  /* 0x000000030a08723e */ /* 0x000fe200000010ff */
[----:B------:R-:W-:Y:S01]  /*85f0*/  FFMA R15, R49, R57, R15 ;  /* 0x00000039310f7223 */ /* 0x000fe2000000000f */
[C---:B------:R-:W-:Y:S01]  /*8600*/  FMUL R12, R47.reuse, R16 ;  /* 0x000000102f0c7220 */ /* 0x040fe20000400000 */
[C---:B------:R-:W-:Y:S01]  /*8610*/  FMUL R13, R47.reuse, R17 ;  /* 0x000000112f0d7220 */ /* 0x040fe20000400000 */
[----:B------:R-:W-:Y:S01]  /*8620*/  FMUL R14, R47, R18 ;  /* 0x000000122f0e7220 */ /* 0x000fe20000400000 */
[C---:B------:R-:W-:Y:S01]  /*8630*/  SHF.L.U32 R70, R76.reuse, 0x10, RZ ;  /* 0x000000104c467819 */ /* 0x040fe200000006ff */
[----:B------:R-:W-:Y:S01]  /*8640*/  FFMA R12, R49, R58, R12 ;  /* 0x0000003a310c7223 */ /* 0x000fe2000000000c */
[----:B------:R-:W-:Y:S01]  /*8650*/  F2FP.BF16.F32.PACK_AB R9, R15, R11 ;  /* 0x0000000b0f09723e */ /* 0x000fe200000010ff */
[C---:B------:R-:W-:Y:S01]  /*8660*/  FFMA R13, R49.reuse, R59, R13 ;  /* 0x0000003b310d7223 */ /* 0x040fe2000000000d */
[----:B------:R-:W-:Y:S01]  /*8670*/  FFMA R14, R49, R60, R14 ;  /* 0x0000003c310e7223 */ /* 0x000fe2000000000e */
[C---:B------:R-:W-:Y:S01]  /*8680*/  FMUL R19, R47.reuse, R19 ;  /* 0x000000132f137220 */ /* 0x040fe20000400000 */
        /* <DEDUP_REMOVED lines=22> */
[----:B------:R-:W-:Y:S01]  /*87f0*/  FFMA R21, R49, R67, R21 ;  /* 0x0000004331157223 */ /* 0x000fe20000000015 */
[C---:B------:R-:W-:Y:S01]  /*8800*/  FMUL R27, R47.reuse, R27 ;  /* 0x0000001b2f1b7220 */ /* 0x040fe20000400000 */
[C---:B------:R-:W-:Y:S01]  /*8810*/  FMUL R24, R47.reuse, R28 ;  /* 0x0000001c2f187220 */ /* 0x040fe20000400000 */
[----:B------:R-:W-:Y:S01]  /*8820*/  FMUL R25, R47, R29 ;  /* 0x0000001d2f197220 */ /* 0x000fe20000400000 */
[----:B------:R-:W-:Y:S01]  /*8830*/  FFMA R22, R49, R68, R22 ;  /* 0x0000004431167223 */ /* 0x000fe20000000016 */
[----:B------:R-:W-:Y:S01]  /*8840*/  FMUL R26, R47, R30 ;  /* 0x0000001e2f1a7220 */ /* 0x000fe20000400000 */
[----:B------:R-:W-:Y:S01]  /*8850*/  FFMA R27, R49, R69, R27 ;  /* 0x00000045311b7223 */ /* 0x000fe2000000001b */
[----:B------:R-:W-:Y:S01]  /*8860*/  FMUL R31, R47, R31 ;  /* 0x0000001f2f1f7220 */ /* 0x000fe20000400000 */
[----:B------:R-:W-:Y:S01]  /*8870*/  FFMA R24, R49, R70, R24 ;  /* 0x0000004631187223 */ /* 0x000fe20000000018 */
[----:B------:R-:W-:Y:S01]  /*8880*/  LOP3.LUT R75, R78, 0xffff0000, RZ, 0xc0, !PT ;  /* 0xffff00004e4b7812 */ /* 0x000fe200078ec0ff */
[----:B------:R-:W-:Y:S01]  /*8890*/  FMUL R28, R47, R32 ;  /* 0x000000202f1c7220 */ /* 0x000fe20000400000 */
[----:B------:R-:W-:Y:S01]  /*88a0*/  FFMA R25, R49, R71, R25 ;  /* 0x0000004731197223 */ /* 0x000fe20000000019 */
[----:B------:R-:W-:Y:S01]  /*88b0*/  SHF.L.U32 R76, R79, 0x10, RZ ;  /* 0x000000104f4c7819 */ /* 0x000fe200000006ff */
[----:B------:R-:W-:Y:S01]  /*88c0*/  FMUL R29, R47, R33 ;  /* 0x000000212f1d7220 */ /* 0x000fe20000400000 */
[----:B------:R-:W-:Y:S01]  /*88d0*/  FFMA R26, R49, R72, R26 ;  /* 0x00000048311a7223 */ /* 0x000fe2000000001a */
[----:B------:R-:W-:Y:S01]  /*88e0*/  LOP3.LUT R77, R79, 0xffff0000, RZ, 0xc0, !PT ;  /* 0xffff00004f4d7812 */ /* 0x000fe200078ec0ff */
        /* <DEDUP_REMOVED lines=9> */
[----:B------:R-:W-:Y:S02]  /*8980*/  F2FP.BF16.F32.PACK_AB R24, R25, R24 ;  /* 0x000000181918723e */ /* 0x000fe400000010ff */
[----:B------:R-:W-:Y:S01]  /*8990*/  F2FP.BF16.F32.PACK_AB R25, R31, R26 ;  /* 0x0000001a1f19723e */ /* 0x000fe200000010ff */
[----:B------:R1:W-:Y:S01]  /*89a0*/  STSM.16.M88.4 [R108+0x6000], R16 ;  /* 0x006000106c007844 */ /* 0x0003e20000000200 */
[----:B------:R-:W-:Y:S02]  /*89b0*/  F2FP.BF16.F32.PACK_AB R26, R29, R28 ;  /* 0x0000001c1d1a723e */ /* 0x000fe400000010ff */
[----:B------:R-:W-:Y:S05]  /*89c0*/  F2FP.BF16.F32.PACK_AB R27, R35, R30 ;  /* 0x0000001e231b723e */ /* 0x000fea00000010ff */
        /* <DEDUP_REMOVED lines=18> */
.L_x_124:
[----:B------:R-:W-:Y:S05]  /*8af0*/  BSYNC.RECONVERGENT B0 ;  /* 0x0000000000007941 */ /* 0x000fea0003800200 */
.L_x_123:
[----:B------:R-:W-:Y:S01]  /*8b00*/  BAR.SYNC.DEFER_BLOCKING 0x1, 0x80 ;  /* 0x0042000000007b1d */ /* 0x000fe20000010000 */
[----:B------:R-:W-:Y:S01]  /*8b10*/  UISETP.NE.AND UP0, UPT, UR49, -0x4, UPT ;  /* 0xfffffffc3100788c */ /* 0x000fe2000bf05270 */
[----:B------:R-:W-:Y:S08]  /*8b20*/  IADD3 R45, PT, PT, R45, 0x1, RZ ;  /* 0x000000012d2d7810 */ /* 0x000ff00007ffe0ff */
[----:B------:R-:W-:Y:S05]  /*8b30*/  BRA.U !UP0, `(.L_x_125) ;  /* 0x0000000108287547 */ /* 0x000fea000b800000 */
[----:B------:R-:W-:Y:S01]  /*8b40*/  ISETP.NE.AND P0, PT, R105, RZ, PT ;  /* 0x000000ff6900720c */ /* 0x000fe20003f05270 */
[----:B------:R-:W-:Y:S01]  /*8b50*/  IMAD.U32 R2, RZ, RZ, UR51 ;  /* 0x00000033ff027e24 */ /* 0x000fe2000f8e00ff */
[----:B------:R-:W-:Y:S01]  /*8b60*/  UIADD3 UR51, UPT, UPT, UR51, 0x1, URZ ;  /* 0x0000000133337890 */ /* 0x000fe2000fffe0ff */
[----:B------:R-:W-:Y:S03]  /*8b70*/  IMAD.U32 R0, RZ, RZ, UR37 ;  /* 0x00000025ff007e24 */ /* 0x000fe6000f8e00ff */
[----:B------:R-:W-:Y:S04]  /*8b80*/  UISETP.NE.AND UP0, UPT, UR51, 0x4, UPT ;  /* 0x000000043300788c */ /* 0x000fe8000bf05270 */
[----:B------:R-:W-:Y:S03]  /*8b90*/  USEL UR51, UR51, URZ, UP0 ;  /* 0x000000ff33337287 */ /* 0x000fe60008000000 */
[----:B------:R-:W-:Y:S05]  /*8ba0*/  @P0 LEA R2, R2, UR48, 0x3 ;  /* 0x0000003002020c11 */ /* 0x000fea000f8e18ff */
[----:B------:R-:W-:Y:S05]  /*8bb0*/  @P0 VIADD R2, R2, 0x60 ;  /* 0x0000006002020836 */ /* 0x000fea0000000000 */
[----:B------:R-:W-:Y:S04]  /*8bc0*/  @P0 PRMT R0, R0, 0x654, R2 ;  /* 0x0000065400000816 */ /* 0x000fe80000000002 */
[----:B------:R2:W-:Y:S03]  /*8bd0*/  @P0 SYNCS.ARRIVE.TRANS64.RED.A1T0 RZ, [R0+URZ], RZ ;  /* 0x000000ff00ff09a7 */ /* 0x0005e600081004ff */
.L_x_125:
[----:B------:R-:W-:Y:S01]  /*8be0*/  ISETP.NE.AND P2, PT, R102, RZ, PT ;  /* 0x000000ff6600720c */ /* 0x000fe20003f45270 */
[----:B------:R-:W-:Y:S01]  /*8bf0*/  UIADD3 UR49, UPT, UPT, UR49, 0x4, URZ ;  /* 0x0000000431317890 */ /* 0x000fe2000fffe0ff */
[----:B------:R-:W-:Y:S01]  /*8c00*/  ISETP.NE.AND P0, PT, R104, 0x2, PT ;  /* 0x000000026800780c */ /* 0x000fe20003f05270 */
[----:B------:R-:W-:Y:S01]  /*8c10*/  IMAD.IADD R14, R43, 0x1, R86 ;  /* 0x000000012b0e7824 */ /* 0x000fe200078e0256 */
[----:B------:R-:W-:Y:S01]  /*8c20*/  ISETP.NE.AND P1, PT, R45, 0x4, PT ;  /* 0x000000042d00780c */ /* 0x000fe20003f25270 */
[----:B------:R-:W-:Y:S01]  /*8c30*/  IMAD.IADD R15, R44, 0x1, R87 ;  /* 0x000000012c0f7824 */ /* 0x000fe200078e0257 */
[----:B------:R-:W-:Y:S02]  /*8c40*/  SEL R2, RZ, 0x1, P0 ;  /* 0x00000001ff027807 */ /* 0x000fe40000000000 */
[----:B--2---:R-:W-:Y:S02]  /*8c50*/  SEL R0, RZ, 0x1, P1 ;  /* 0x00000001ff007807 */ /* 0x004fe40000800000 */
[----:B------:R-:W-:Y:S02]  /*8c60*/  LOP3.LUT R96, R96, R2, RZ, 0x3c, !PT ;  /* 0x0000000260607212 */ /* 0x000fe400078e3cff */
[----:B------:R-:W-:Y:S02]  /*8c70*/  LOP3.LUT R97, R97, R0, RZ, 0x3c, !PT ;  /* 0x0000000061617212 */ /* 0x000fe400078e3cff */
[----:B------:R-:W-:Y:S02]  /*8c80*/  @P2 R2UR UR36, R95 ;  /* 0x000000005f2422ca */ /* 0x000fe400000e0000 */
[----:B------:R-:W-:Y:S02]  /*8c90*/  SEL R104, R104, RZ, P0 ;  /* 0x000000ff68687207 */ /* 0x000fe40000000000 */
[----:B------:R-:W-:Y:S01]  /*8ca0*/  SEL R45, R45, RZ, P1 ;  /* 0x000000ff2d2d7207 */ /* 0x000fe20000800000 */
[----:B------:R-:W-:Y:S10]  /*8cb0*/  @P2 BRA `(.L_x_126) ;  /* 0xffffffc000082947 */ /* 0x000ff4000383ffff */
[----:B------:R-:W-:-:S09]  /*8cc0*/  UISETP.NE.AND UP0, UPT, UR50, URZ, UPT ;  /* 0x000000ff3200728c */ /* 0x000fd2000bf05270 */
[----:B------:R-:W-:Y:S05]  /*8cd0*/  BRA.U !UP0, `(.L_x_127) ;  /* 0x0000000108487547 */ /* 0x000fea000b800000 */
[----:B------:R-:W2:Y:S02]  /*8ce0*/  LDCU.64 UR4, c[0x0][0x890] ;  /* 0x00011200ff0477ac */ /* 0x000ea40008000a00 */
[----:B--2---:R-:W-:-:S04]  /*8cf0*/  UISETP.NE.U32.AND UP0, UPT, UR4, URZ, UPT ;  /* 0x000000ff0400728c */ /* 0x004fc8000bf05070 */
[----:B------:R-:W-:-:S09]  /*8d00*/  UISETP.NE.AND.EX UP0, UPT, UR5, URZ, UPT, UP0 ;  /* 0x000000ff0500728c */ /* 0x000fd2000bf05300 */
[----:B------:R-:W-:Y:S05]  /*8d10*/  BRA.U UP0, `(.L_x_128) ;  /* 0x00000001000c7547 */ /* 0x000fea000b800000 */
[----:B------:R-:W-:-:S13]  /*8d20*/  FSETP.NEU.AND P0, PT, R49, RZ, PT ;  /* 0x000000ff3100720b */ /* 0x000fda0003f0d000 */
[----:B------:R-:W-:Y:S05]  /*8d30*/  @!P0 EXIT ;  /* 0x000000000000894d */ /* 0x000fea0003800000 */
[----:B------:R-:W-:Y:S05]  /*8d40*/  BRA `(.L_x_127) ;  /* 0x00000000002c7947 */ /* 0x000fea0003800000 */
.L_x_128:
[----:B------:R-:W-:Y:S01]  /*8d50*/  ISETP.NE.AND P0, PT, R103, RZ, PT ;  /* 0x000000ff6700720c */ /* 0x000fe20003f05270 */
[----:B------:R-:W-:-:S12]  /*8d60*/  BSSY.RECONVERGENT B0, `(.L_x_127) ;  /* 0x0000009000007945 */ /* 0x000fd80003800200 */
[----:B------:R-:W-:Y:S05]  /*8d70*/  @P0 BRA `(.L_x_129) ;  /* 0x0000000000140947 */ /* 0x000fea0003800000 */
[----:B------:R-:W2:Y:S02]  /*8d80*/  LDCU.64 UR4, c[0x0][0x888] ;  /* 0x00011100ff0477ac */ /* 0x000ea40008000a00 */
[----:B--2---:R-:W-:-:S04]  /*8d90*/  ISETP.NE.U32.AND P0, PT, RZ, UR4, PT ;  /* 0x00000004ff007c0c */ /* 0x004fc8000bf05070 */
[----:B------:R-:W-:-:S13]  /*8da0*/  ISETP.NE.AND.EX P0, PT, RZ, UR5, PT, P0 ;  /* 0x00000005ff007c0c */ /* 0x000fda000bf05300 */
[----:B------:R-:W-:Y:S05]  /*8db0*/  @!P0 EXIT ;  /* 0x000000000000894d */ /* 0x000fea0003800000 */
[----:B------:R-:W-:Y:S05]  /*8dc0*/  BRA `(.L_x_130) ;  /* 0x0000000000087947 */ /* 0x000fea0003800000 */
.L_x_129:
[----:B------:R-:W-:-:S13]  /*8dd0*/  FSETP.NEU.AND P0, PT, R49, RZ, PT ;  /* 0x000000ff3100720b */ /* 0x000fda0003f0d000 */
[----:B------:R-:W-:Y:S05]  /*8de0*/  @!P0 EXIT ;  /* 0x000000000000894d */ /* 0x000fea0003800000 */
.L_x_130:
[----:B------:R-:W-:Y:S05]  /*8df0*/  BSYNC.RECONVERGENT B0 ;  /* 0x0000000000007941 */ /* 0x000fea0003800200 */
.L_x_127:
[----:B------:R-:W-:Y:S01]  /*8e00*/  ULEA UR4, UR51, UR48, 0x3 ;  /* 0x0000003033047291 */ /* 0x000fe2000f8e18ff */
[----:B------:R-:W-:-:S04]  /*8e10*/  DEPBAR.LE SB0, 0x0 ;  /* 0x000080000000791a */ /* 0x000fc80000000000 */
[----:B------:R-:W-:-:S04]  /*8e20*/  UIADD3 UR4, UPT, UPT, UR4, 0x60, URZ ;  /* 0x0000006004047890 */ /* 0x000fc8000fffe0ff */
[----:B------:R-:W-:-:S09]  /*8e30*/  UPRMT UR4, UR37, 0x654, UR4 ;  /* 0x0000065425047896 */ /* 0x000fd20008000004 */
[----:B------:R-:W-:Y:S01]  /*8e40*/  SYNCS.ARRIVE.TRANS64.RED.A1T0 RZ, [UR4], RZ ;  /* 0x000000ffffff79a7 */ /* 0x000fe20008100404 */
[----:B------:R-:W-:Y:S05]  /*8e50*/  EXIT ;  /* 0x000000000000794d */ /* 0x000fea0003800000 */
.L_x_19:
[----:B--2---:R2:W1:Y:S02]  /*8e60*/  SYNCS.PHASECHK.TRANS64.TRYWAIT P0, [R2+URZ+0x100], R3 ;  /* 0x00010003020075a7 */ /* 0x00446400080011ff */
[----:B-1----:R-:W-:Y:S05]  /*8e70*/  @!P0 NANOSLEEP.SYNCS 0x989680 ;  /* 0x009896800000895d */ /* 0x002fea0003900000 */
[----:B------:R-:W1:Y:S02]  /*8e80*/  @!P0 SYNCS.PHASECHK.TRANS64 P0, [R2+URZ+0x100], R3 ;  /* 0x00010003020085a7 */ /* 0x000e6400080010ff */
[----:B-1----:R-:W-:Y:S05]  /*8e90*/  @!P0 BRA `(.L_x_19) ;  /* 0xfffffffc00f08947 */ /* 0x002fea000383ffff */
[----:B------:R-:W-:Y:S05]  /*8ea0*/  BRA `(.L_x_131) ;  /* 0xffffff8400cc7947 */ /* 0x000fea000383ffff */
.L_x_22:
[----:B-1----:R-:W-:-:S07]  /*8eb0*/  MOV R2, UR33 ;  /* 0x0000002100027c02 */ /* 0x002fce0008000f00 */
.L_x_132:
[----:B-1----:R1:W2:Y:S02]  /*8ec0*/  SYNCS.PHASECHK.TRANS64.TRYWAIT P0, [R2+URZ+0x20], R4 ;  /* 0x00002004020075a7 */ /* 0x0022a400080011ff */
[----:B--2---:R-:W-:Y:S05]  /*8ed0*/  @!P0 NANOSLEEP.SYNCS 0x989680 ;  /* 0x009896800000895d */ /* 0x004fea0003900000 */
[----:B------:R-:W2:Y:S02]  /*8ee0*/  @!P0 SYNCS.PHASECHK.TRANS64 P0, [R2+URZ+0x20], R4 ;  /* 0x00002004020085a7 */ /* 0x000ea400080010ff */
[----:B--2---:R-:W-:Y:S05]  /*8ef0*/  @!P0 BRA `(.L_x_132) ;  /* 0xfffffffc00f08947 */ /* 0x004fea000383ffff */
[----:B------:R-:W-:Y:S05]  /*8f00*/  BRA `(.L_x_21) ;  /* 0xffffff88001c7947 */ /* 0x000fea000383ffff */
.L_x_28:
[----:B-1----:R-:W-:-:S07]  /*8f10*/  MOV R2, UR17 ;  /* 0x0000001100027c02 */ /* 0x002fce0008000f00 */
.L_x_133:
[----:B-1----:R1:W2:Y:S02]  /*8f20*/  SYNCS.PHASECHK.TRANS64.TRYWAIT P0, [R2+URZ+0x20], R4 ;  /* 0x00002004020075a7 */ /* 0x0022a400080011ff */
[----:B--2---:R-:W-:Y:S05]  /*8f30*/  @!P0 NANOSLEEP.SYNCS 0x989680 ;  /* 0x009896800000895d */ /* 0x004fea0003900000 */
[----:B------:R-:W2:Y:S02]  /*8f40*/  @!P0 SYNCS.PHASECHK.TRANS64 P0, [R2+URZ+0x20], R4 ;  /* 0x00002004020085a7 */ /* 0x000ea400080010ff */
[----:B--2---:R-:W-:Y:S05]  /*8f50*/  @!P0 BRA `(.L_x_133) ;  /* 0xfffffffc00f08947 */ /* 0x004fea000383ffff */
[----:B------:R-:W-:Y:S05]  /*8f60*/  BRA `(.L_x_27) ;  /* 0xffffff8800c47947 */ /* 0x000fea000383ffff */
.L_x_32:
[----:B-1----:R1:W2:Y:S02]  /*8f70*/  SYNCS.PHASECHK.TRANS64.TRYWAIT P0, [R2+URZ+0x90], R3 ;  /* 0x00009003020075a7 */ /* 0x0022a400080011ff */
[----:B--2---:R-:W-:Y:S05]  /*8f80*/  @!P0 NANOSLEEP.SYNCS 0x989680 ;  /* 0x009896800000895d */ /* 0x004fea0003900000 */
[----:B------:R-:W2:Y:S02]  /*8f90*/  @!P0 SYNCS.PHASECHK.TRANS64 P0, [R2+URZ+0x90], R3 ;  /* 0x00009003020085a7 */ /* 0x000ea400080010ff */
[----:B--2---:R-:W-:Y:S05]  /*8fa0*/  @!P0 BRA `(.L_x_32) ;  /* 0xfffffffc00f08947 */ /* 0x004fea000383ffff */
[----:B------:R-:W-:Y:S05]  /*8fb0*/  BRA `(.L_x_134) ;  /* 0xffffff8c00547947 */ /* 0x000fea000383ffff */
.L_x_36:
[----:B----4-:R-:W-:-:S07]  /*8fc0*/  MOV R0, UR5 ;  /* 0x0000000500007c02 */ /* 0x010fce0008000f00 */
.L_x_135:
[----:B-1----:R1:W2:Y:S02]  /*8fd0*/  SYNCS.PHASECHK.TRANS64.TRYWAIT P0, [R0+URZ], R2 ;  /* 0x00000002000075a7 */ /* 0x0022a400080011ff */
[----:B--2---:R-:W-:Y:S05]  /*8fe0*/  @!P0 NANOSLEEP.SYNCS 0x989680 ;  /* 0x009896800000895d */ /* 0x004fea0003900000 */
[----:B------:R-:W2:Y:S02]  /*8ff0*/  @!P0 SYNCS.PHASECHK.TRANS64 P0, [R0+URZ], R2 ;  /* 0x00000002000085a7 */ /* 0x000ea400080010ff */
[----:B--2---:R-:W-:Y:S05]  /*9000*/  @!P0 BRA `(.L_x_135) ;  /* 0xfffffffc00f08947 */ /* 0x004fea000383ffff */
[----:B------:R-:W-:Y:S05]  /*9010*/  BRA `(.L_x_136) ;  /* 0xffffff9000c47947 */ /* 0x000fea000383ffff */
.L_x_37:
[----:B----4-:R-:W-:-:S07]  /*9020*/  MOV R0, UR5 ;  /* 0x0000000500007c02 */ /* 0x010fce0008000f00 */
.L_x_137:
[----:B-1----:R1:W2:Y:S02]  /*9030*/  SYNCS.PHASECHK.TRANS64.TRYWAIT P0, [R0+URZ], R3 ;  /* 0x00000003000075a7 */ /* 0x0022a400080011ff */
[----:B--2---:R-:W-:Y:S05]  /*9040*/  @!P0 NANOSLEEP.SYNCS 0x989680 ;  /* 0x009896800000895d */ /* 0x004fea0003900000 */
[----:B------:R-:W2:Y:S02]  /*9050*/  @!P0 SYNCS.PHASECHK.TRANS64 P0, [R0+URZ], R3 ;  /* 0x00000003000085a7 */ /* 0x000ea400080010ff */
[----:B--2---:R-:W-:Y:S05]  /*9060*/  @!P0 BRA `(.L_x_137) ;  /* 0xfffffffc00f08947 */ /* 0x004fea000383ffff */
[----:B------:R-:W-:Y:S05]  /*9070*/  BRA `(.L_x_138) ;  /* 0xffffff9000d07947 */ /* 0x000fea000383ffff */
.L_x_38:
[----:B----4-:R-:W-:-:S07]  /*9080*/  MOV R0, UR5 ;  /* 0x0000000500007c02 */ /* 0x010fce0008000f00 */
.L_x_139:
[----:B-1----:R1:W2:Y:S02]  /*9090*/  SYNCS.PHASECHK.TRANS64.TRYWAIT P0, [R0+URZ], R3 ;  /* 0x00000003000075a7 */ /* 0x0022a400080011ff */
[----:B--2---:R-:W-:Y:S05]  /*90a0*/  @!P0 NANOSLEEP.SYNCS 0x989680 ;  /* 0x009896800000895d */ /* 0x004fea0003900000 */
[----:B------:R-:W2:Y:S02]  /*90b0*/  @!P0 SYNCS.PHASECHK.TRANS64 P0, [R0+URZ], R3 ;  /* 0x00000003000085a7 */ /* 0x000ea400080010ff */
[----:B--2---:R-:W-:Y:S05]  /*90c0*/  @!P0 BRA `(.L_x_139) ;  /* 0xfffffffc00f08947 */ /* 0x004fea000383ffff */
[----:B------:R-:W-:Y:S05]  /*90d0*/  BRA `(.L_x_140) ;  /* 0xffffff9000dc7947 */ /* 0x000fea000383ffff */
.L_x_41:
[----:B-1----:R1:W2:Y:S02]  /*90e0*/  SYNCS.PHASECHK.TRANS64.TRYWAIT P0, [R0+URZ+0xf0], R4 ;  /* 0x0000f004000075a7 */ /* 0x0022a400080011ff */
[----:B--2---:R-:W-:Y:S05]  /*90f0*/  @!P0 NANOSLEEP.SYNCS 0x989680 ;  /* 0x009896800000895d */ /* 0x004fea0003900000 */
[----:B------:R-:W2:Y:S02]  /*9100*/  @!P0 SYNCS.PHASECHK.TRANS64 P0, [R0+URZ+0xf0], R4 ;  /* 0x0000f004000085a7 */ /* 0x000ea400080010ff */
[----:B--2---:R-:W-:Y:S05]  /*9110*/  @!P0 BRA `(.L_x_41) ;  /* 0xfffffffc00f08947 */ /* 0x004fea000383ffff */
[----:B------:R-:W-:Y:S05]  /*9120*/  BRA `(.L_x_141) ;  /* 0xffffff9400387947 */ /* 0x000fea000383ffff */
.L_x_42:
[----:B------:R-:W-:-:S07]  /*9130*/  MOV R0, UR5 ;  /* 0x0000000500007c02 */ /* 0x000fce0008000f00 */
.L_x_142:
[----:B-1----:R1:W2:Y:S02]  /*9140*/  SYNCS.PHASECHK.TRANS64.TRYWAIT P0, [R0+URZ+0xa0], R5 ;  /* 0x0000a005000075a7 */ /* 0x0022a400080011ff */
[----:B--2---:R-:W-:Y:S05]  /*9150*/  @!P0 NANOSLEEP.SYNCS 0x989680 ;  /* 0x009896800000895d */ /* 0x004fea0003900000 */
[----:B------:R-:W2:Y:S02]  /*9160*/  @!P0 SYNCS.PHASECHK.TRANS64 P0, [R0+URZ+0xa0], R5 ;  /* 0x0000a005000085a7 */ /* 0x000ea400080010ff */
[----:B--2---:R-:W-:Y:S05]  /*9170*/  @!P0 BRA `(.L_x_142) ;  /* 0xfffffffc00f08947 */ /* 0x004fea000383ffff */
[----:B------:R-:W-:Y:S05]  /*9180*/  BRA `(.L_x_143) ;  /* 0xffffff9400487947 */ /* 0x000fea000383ffff */
.L_x_43:
[----:B-1----:R1:W2:Y:S02]  /*9190*/  SYNCS.PHASECHK.TRANS64.TRYWAIT P1, [R0+URZ+0x90], R4 ;  /* 0x00009004000075a7 */ /* 0x0022a400080211ff */
[----:B--2---:R-:W-:Y:S05]  /*91a0*/  @!P1 NANOSLEEP.SYNCS 0x989680 ;  /* 0x009896800000995d */ /* 0x004fea0003900000 */
[----:B------:R-:W2:Y:S02]  /*91b0*/  @!P1 SYNCS.PHASECHK.TRANS64 P1, [R0+URZ+0x90], R4 ;  /* 0x00009004000095a7 */ /* 0x000ea400080210ff */
[----:B--2---:R-:W-:Y:S05]  /*91c0*/  @!P1 BRA `(.L_x_43) ;  /* 0xfffffffc00f09947 */ /* 0x004fea000383ffff */
[----:B------:R-:W-:Y:S05]  /*91d0*/  BRA `(.L_x_144) ;  /* 0xffffff9400787947 */ /* 0x000fea000383ffff */
.L_x_46:
[----:B------:R-:W-:-:S07]  /*91e0*/  MOV R0, UR5 ;  /* 0x0000000500007c02 */ /* 0x000fce0008000f00 */
.L_x_145:
[----:B-1----:R1:W2:Y:S02]  /*91f0*/  SYNCS.PHASECHK.TRANS64.TRYWAIT P0, [R0+URZ+0xa0], R2 ;  /* 0x0000a002000075a7 */ /* 0x0022a400080011ff */
[----:B--2---:R-:W-:Y:S05]  /*9200*/  @!P0 NANOSLEEP.SYNCS 0x989680 ;  /* 0x009896800000895d */ /* 0x004fea0003900000 */
[----:B------:R-:W2:Y:S02]  /*9210*/  @!P0 SYNCS.PHASECHK.TRANS64 P0, [R0+URZ+0xa0], R2 ;  /* 0x0000a002000085a7 */ /* 0x000ea400080010ff */
[----:B--2---:R-:W-:Y:S05]  /*9220*/  @!P0 BRA `(.L_x_145) ;  /* 0xfffffffc00f08947 */ /* 0x004fea000383ffff */
[----:B------:R-:W-:Y:S05]  /*9230*/  BRA `(.L_x_45) ;  /* 0xffffff9400cc7947 */ /* 0x000fea000383ffff */
.L_x_53:
[----:B-1----:R1:W2:Y:S02]  /*9240*/  SYNCS.PHASECHK.TRANS64.TRYWAIT P1, [R0+URZ+0x90], R2 ;  /* 0x00009002000075a7 */ /* 0x0022a400080211ff */
[----:B--2---:R-:W-:Y:S05]  /*9250*/  @!P1 NANOSLEEP.SYNCS 0x989680 ;  /* 0x009896800000995d */ /* 0x004fea0003900000 */
[----:B------:R-:W2:Y:S02]  /*9260*/  @!P1 SYNCS.PHASECHK.TRANS64 P1, [R0+URZ+0x90], R2 ;  /* 0x00009002000095a7 */ /* 0x000ea400080210ff */
[----:B--2---:R-:W-:Y:S05]  /*9270*/  @!P1 BRA `(.L_x_53) ;  /* 0xfffffffc00f09947 */ /* 0x004fea000383ffff */
[----:B------:R-:W-:Y:S05]  /*9280*/  BRA `(.L_x_146) ;  /* 0xffffff9c003c7947 */ /* 0x000fea000383ffff */
.L_x_54:
[----:B------:R-:W-:-:S07]  /*9290*/  MOV R2, UR7 ;  /* 0x0000000700027c02 */ /* 0x000fce0008000f00 */
.L_x_147:
[----:B-1----:R1:W2:Y:S02]  /*92a0*/  SYNCS.PHASECHK.TRANS64.TRYWAIT P0, [R2+URZ+0xd0], R0 ;  /* 0x0000d000020075a7 */ /* 0x0022a400080011ff */
[----:B--2---:R-:W-:Y:S05]  /*92b0*/  @!P0 NANOSLEEP.SYNCS 0x989680 ;  /* 0x009896800000895d */ /* 0x004fea0003900000 */
[----:B------:R-:W2:Y:S02]  /*92c0*/  @!P0 SYNCS.PHASECHK.TRANS64 P0, [R2+URZ+0xd0], R0 ;  /* 0x0000d000020085a7 */ /* 0x000ea400080010ff */
[----:B--2---:R-:W-:Y:S05]  /*92d0*/  @!P0 BRA `(.L_x_147) ;  /* 0xfffffffc00f08947 */ /* 0x004fea000383ffff */
[----:B------:R-:W-:Y:S05]  /*92e0*/  BRA `(.L_x_148) ;  /* 0xffffff9c008c7947 */ /* 0x000fea000383ffff */
.L_x_57:
[----:B------:R-:W-:Y:S07]  /*92f0*/  MOV R0, UR6 ;  /* 0x0000000600007c02 */ /* 0x000fee0008000f00 */
.L_x_149:
[----:B-1----:R1:W2:Y:S02]  /*9300*/  SYNCS.PHASECHK.TRANS64.TRYWAIT P0, [R0+URZ], R2 ;  /* 0x00000002000075a7 */ /* 0x0022a400080011ff */
[----:B--2---:R-:W-:Y:S05]  /*9310*/  @!P0 NANOSLEEP.SYNCS 0x989680 ;  /* 0x009896800000895d */ /* 0x004fea0003900000 */
[----:B------:R-:W2:Y:S02]  /*9320*/  @!P0 SYNCS.PHASECHK.TRANS64 P0, [R0+URZ], R2 ;  /* 0x00000002000085a7 */ /* 0x000ea400080010ff */
[----:B--2---:R-:W-:Y:S05]  /*9330*/  @!P0 BRA `(.L_x_149) ;  /* 0xfffffffc00f08947 */ /* 0x004fea000383ffff */
[----:B------:R-:W-:Y:S05]  /*9340*/  BRA `(.L_x_56) ;  /* 0xffffff9c00a87947 */ /* 0x000fea000383ffff */
.L_x_60:
[----:B------:R-:W-:-:S07]  /*9350*/  MOV R0, UR6 ;  /* 0x0000000600007c02 */ /* 0x000fce0008000f00 */
.L_x_150:
[----:B--2---:R2:W4:Y:S02]  /*9360*/  SYNCS.PHASECHK.TRANS64.TRYWAIT P0, [R0+URZ], R2 ;  /* 0x00000002000075a7 */ /* 0x00452400080011ff */
[----:B----4-:R-:W-:Y:S05]  /*9370*/  @!P0 NANOSLEEP.SYNCS 0x989680 ;  /* 0x009896800000895d */ /* 0x010fea0003900000 */
[----:B------:R-:W4:Y:S02]  /*9380*/  @!P0 SYNCS.PHASECHK.TRANS64 P0, [R0+URZ], R2 ;  /* 0x00000002000085a7 */ /* 0x000f2400080010ff */
[----:B----4-:R-:W-:Y:S05]  /*9390*/  @!P0 BRA `(.L_x_150) ;  /* 0xfffffffc00f08947 */ /* 0x010fea000383ffff */
[----:B------:R-:W-:Y:S05]  /*93a0*/  BRA `(.L_x_151) ;  /* 0xffffffa000847947 */ /* 0x000fea000383ffff */
.L_x_61:
[----:B------:R-:W-:-:S07]  /*93b0*/  MOV R0, UR6 ;  /* 0x0000000600007c02 */ /* 0x000fce0008000f00 */
.L_x_152:
[----:B-1----:R1:W2:Y:S02]  /*93c0*/  SYNCS.PHASECHK.TRANS64.TRYWAIT P0, [R0+URZ], R3 ;  /* 0x00000003000075a7 */ /* 0x0022a400080011ff */
[----:B--2---:R-:W-:Y:S05]  /*93d0*/  @!P0 NANOSLEEP.SYNCS 0x989680 ;  /* 0x009896800000895d */ /* 0x004fea0003900000 */
[----:B------:R-:W2:Y:S02]  /*93e0*/  @!P0 SYNCS.PHASECHK.TRANS64 P0, [R0+URZ], R3 ;  /* 0x00000003000085a7 */ /* 0x000ea400080010ff */
[----:B--2---:R-:W-:Y:S05]  /*93f0*/  @!P0 BRA `(.L_x_152) ;  /* 0xfffffffc00f08947 */ /* 0x004fea000383ffff */
[----:B------:R-:W-:Y:S05]  /*9400*/  BRA `(.L_x_153) ;  /* 0xffffffa000907947 */ /* 0x000fea000383ffff */
.L_x_62:
[----:B------:R-:W-:-:S07]  /*9410*/  MOV R0, UR6 ;  /* 0x0000000600007c02 */ /* 0x000fce0008000f00 */
.L_x_154:
[----:B-1----:R1:W2:Y:S02]  /*9420*/  SYNCS.PHASECHK.TRANS64.TRYWAIT P0, [R0+URZ], R3 ;  /* 0x00000003000075a7 */ /* 0x0022a400080011ff */
[----:B--2---:R-:W-:Y:S05]  /*9430*/  @!P0 NANOSLEEP.SYNCS 0x989680 ;  /* 0x009896800000895d */ /* 0x004fea0003900000 */
[----:B------:R-:W2:Y:S02]  /*9440*/  @!P0 SYNCS.PHASECHK.TRANS64 P0, [R0+URZ], R3 ;  /* 0x00000003000085a7 */ /* 0x000ea400080010ff */
[----:B--2---:R-:W-:Y:S05]  /*9450*/  @!P0 BRA `(.L_x_154) ;  /* 0xfffffffc00f08947 */ /* 0x004fea000383ffff */
[----:B------:R-:W-:Y:S05]  /*9460*/  BRA `(.L_x_155) ;  /* 0xffffffa0009c7947 */ /* 0x000fea000383ffff */
.L_x_63:
[----:B-1----:R-:W-:-:S07]  /*9470*/  MOV R0, UR7 ;  /* 0x0000000700007c02 */ /* 0x002fce0008000f00 */
.L_x_156:
[----:B-1----:R1:W2:Y:S02]  /*9480*/  SYNCS.PHASECHK.TRANS64.TRYWAIT P0, [R0+URZ], R2 ;  /* 0x00000002000075a7 */ /* 0x0022a400080011ff */
[----:B--2---:R-:W-:Y:S05]  /*9490*/  @!P0 NANOSLEEP.SYNCS 0x989680 ;  /* 0x009896800000895d */ /* 0x004fea0003900000 */
[----:B------:R-:W2:Y:S02]  /*94a0*/  @!P0 SYNCS.PHASECHK.TRANS64 P0, [R0+URZ], R2 ;  /* 0x00000002000085a7 */ /* 0x000ea400080010ff */
[----:B--2---:R-:W-:Y:S05]  /*94b0*/  @!P0 BRA `(.L_x_156) ;  /* 0xfffffffc00f08947 */ /* 0x004fea000383ffff */
[----:B------:R-:W-:Y:S05]  /*94c0*/  BRA `(.L_x_157) ;  /* 0xffffffa000a87947 */ /* 0x000fea000383ffff */
.L_x_68:
[----:B--2---:R2:W3:Y:S02]  /*94d0*/  SYNCS.PHASECHK.TRANS64.TRYWAIT P0, [R0+URZ+0x90], R2 ;  /* 0x00009002000075a7 */ /* 0x0044e400080011ff */
[----:B---3--:R-:W-:Y:S05]  /*94e0*/  @!P0 NANOSLEEP.SYNCS 0x989680 ;  /* 0x009896800000895d */ /* 0x008fea0003900000 */
[----:B------:R-:W3:Y:S02]  /*94f0*/  @!P0 SYNCS.PHASECHK.TRANS64 P0, [R0+URZ+0x90], R2 ;  /* 0x00009002000085a7 */ /* 0x000ee400080010ff */
[----:B---3--:R-:W-:Y:S05]  /*9500*/  @!P0 BRA `(.L_x_68) ;  /* 0xfffffffc00f08947 */ /* 0x008fea000383ffff */
[----:B------:R-:W-:Y:S05]  /*9510*/  BRA `(.L_x_158) ;  /* 0xffffffa400b47947 */ /* 0x000fea000383ffff */
.L_x_71:
[----:B------:R-:W-:Y:S07]  /*9520*/  MOV R0, UR7 ;  /* 0x0000000700007c02 */ /* 0x000fee0008000f00 */
.L_x_159:
[----:B--2---:R2:W3:Y:S02]  /*9530*/  SYNCS.PHASECHK.TRANS64.TRYWAIT P0, [R0+URZ+0x88], R2 ;  /* 0x00008802000075a7 */ /* 0x0044e400080011ff */
[----:B---3--:R-:W-:Y:S05]  /*9540*/  @!P0 NANOSLEEP.SYNCS 0x989680 ;  /* 0x009896800000895d */ /* 0x008fea0003900000 */
[----:B------:R-:W3:Y:S02]  /*9550*/  @!P0 SYNCS.PHASECHK.TRANS64 P0, [R0+URZ+0x88], R2 ;  /* 0x00008802000085a7 */ /* 0x000ee400080010ff */
[----:B---3--:R-:W-:Y:S05]  /*9560*/  @!P0 BRA `(.L_x_159) ;  /* 0xfffffffc00f08947 */ /* 0x008fea000383ffff */
[----:B------:R-:W-:Y:S05]  /*9570*/  BRA `(.L_x_70) ;  /* 0xffffffa800947947 */ /* 0x000fea000383ffff */
.L_x_74:
[----:B------:R-:W-:Y:S07]  /*9580*/  MOV R0, UR7 ;  /* 0x0000000700007c02 */ /* 0x000fee0008000f00 */
.L_x_160:
[----:B-1----:R1:W2:Y:S02]  /*9590*/  SYNCS.PHASECHK.TRANS64.TRYWAIT P0, [R0+URZ+0x60], R14 ;  /* 0x0000600e000075a7 */ /* 0x0022a400080011ff */
[----:B--2---:R-:W-:Y:S05]  /*95a0*/  @!P0 NANOSLEEP.SYNCS 0x989680 ;  /* 0x009896800000895d */ /* 0x004fea0003900000 */
[----:B------:R-:W2:Y:S02]  /*95b0*/  @!P0 SYNCS.PHASECHK.TRANS64 P0, [R0+URZ+0x60], R14 ;  /* 0x0000600e000085a7 */ /* 0x000ea400080010ff */
[----:B--2---:R-:W-:Y:S05]  /*95c0*/  @!P0 BRA `(.L_x_160) ;  /* 0xfffffffc00f08947 */ /* 0x004fea000383ffff */
[----:B------:R-:W-:Y:S05]  /*95d0*/  BRA `(.L_x_161) ;  /* 0xffffffac000c7947 */ /* 0x000fea000383ffff */
.L_x_75:
[----:B------:R-:W-:Y:S07]  /*95e0*/  MOV R0, UR7 ;  /* 0x0000000700007c02 */ /* 0x000fee0008000f00 */
.L_x_162:
[----:B-1----:R1:W2:Y:S02]  /*95f0*/  SYNCS.PHASECHK.TRANS64.TRYWAIT P0, [R0+URZ+0x68], R14 ;  /* 0x0000680e000075a7 */ /* 0x0022a400080011ff */
[----:B--2---:R-:W-:Y:S05]  /*9600*/  @!P0 NANOSLEEP.SYNCS 0x989680 ;  /* 0x009896800000895d */ /* 0x004fea0003900000 */
[----:B------:R-:W2:Y:S02]  /*9610*/  @!P0 SYNCS.PHASECHK.TRANS64 P0, [R0+URZ+0x68], R14 ;  /* 0x0000680e000085a7 */ /* 0x000ea400080010ff */
[----:B--2---:R-:W-:Y:S05]  /*9620*/  @!P0 BRA `(.L_x_162) ;  /* 0xfffffffc00f08947 */ /* 0x004fea000383ffff */
[----:B------:R-:W-:Y:S05]  /*9630*/  BRA `(.L_x_163) ;  /* 0xffffffac00447947 */ /* 0x000fea000383ffff */
.L_x_76:
[----:B------:R-:W-:Y:S07]  /*9640*/  MOV R0, UR7 ;  /* 0x0000000700007c02 */ /* 0x000fee0008000f00 */
.L_x_164:
[----:B-1----:R1:W2:Y:S02]  /*9650*/  SYNCS.PHASECHK.TRANS64.TRYWAIT P0, [R0+URZ+0x70], R14 ;  /* 0x0000700e000075a7 */ /* 0x0022a400080011ff */
[----:B--2---:R-:W-:Y:S05]  /*9660*/  @!P0 NANOSLEEP.SYNCS 0x989680 ;  /* 0x009896800000895d */ /* 0x004fea0003900000 */
[----:B------:R-:W2:Y:S02]  /*9670*/  @!P0 SYNCS.PHASECHK.TRANS64 P0, [R0+URZ+0x70], R14 ;  /* 0x0000700e000085a7 */ /* 0x000ea400080010ff */
[----:B--2---:R-:W-:Y:S05]  /*9680*/  @!P0 BRA `(.L_x_164) ;  /* 0xfffffffc00f08947 */ /* 0x004fea000383ffff */
[----:B------:R-:W-:Y:S05]  /*9690*/  BRA `(.L_x_165) ;  /* 0xffffffac00887947 */ /* 0x000fea000383ffff */
.L_x_77:
[----:B------:R-:W-:Y:S07]  /*96a0*/  MOV R0, UR7 ;  /* 0x0000000700007c02 */ /* 0x000fee0008000f00 */
.L_x_166:
[----:B-1----:R1:W2:Y:S02]  /*96b0*/  SYNCS.PHASECHK.TRANS64.TRYWAIT P0, [R0+URZ+0x78], R14 ;  /* 0x0000780e000075a7 */ /* 0x0022a400080011ff */
[----:B--2---:R-:W-:Y:S05]  /*96c0*/  @!P0 NANOSLEEP.SYNCS 0x989680 ;  /* 0x009896800000895d */ /* 0x004fea0003900000 */
[----:B------:R-:W2:Y:S02]  /*96d0*/  @!P0 SYNCS.PHASECHK.TRANS64 P0, [R0+URZ+0x78], R14 ;  /* 0x0000780e000085a7 */ /* 0x000ea400080010ff */
[----:B--2---:R-:W-:Y:S05]  /*96e0*/  @!P0 BRA `(.L_x_166) ;  /* 0xfffffffc00f08947 */ /* 0x004fea000383ffff */
[----:B------:R-:W-:Y:S05]  /*96f0*/  BRA `(.L_x_167) ;  /* 0xffffffb0000c7947 */ /* 0x000fea000383ffff */
.L_x_79:
[----:B------:R-:W-:-:S07]  /*9700*/  MOV R0, UR7 ;  /* 0x0000000700007c02 */ /* 0x000fce0008000f00 */
.L_x_168:
[----:B-1----:R1:W3:Y:S02]  /*9710*/  SYNCS.PHASECHK.TRANS64.TRYWAIT P0, [R0+URZ+0x60], R2 ;  /* 0x00006002000075a7 */ /* 0x0022e400080011ff */
[----:B---3--:R-:W-:Y:S05]  /*9720*/  @!P0 NANOSLEEP.SYNCS 0x989680 ;  /* 0x009896800000895d */ /* 0x008fea0003900000 */
[----:B------:R-:W3:Y:S02]  /*9730*/  @!P0 SYNCS.PHASECHK.TRANS64 P0, [R0+URZ+0x60], R2 ;  /* 0x00006002000085a7 */ /* 0x000ee400080010ff */
[----:B---3--:R-:W-:Y:S05]  /*9740*/  @!P0 BRA `(.L_x_168) ;  /* 0xfffffffc00f08947 */ /* 0x008fea000383ffff */
[----:B------:R-:W-:Y:S05]  /*9750*/  BRA `(.L_x_169) ;  /* 0xffffffb0007c7947 */ /* 0x000fea000383ffff */
.L_x_80:
[----:B-1----:R-:W-:-:S07]  /*9760*/  MOV R0, UR7 ;  /* 0x0000000700007c02 */ /* 0x002fce0008000f00 */
.L_x_170:
[----:B-1----:R1:W3:Y:S02]  /*9770*/  SYNCS.PHASECHK.TRANS64.TRYWAIT P0, [R0+URZ+0x68], R2 ;  /* 0x00006802000075a7 */ /* 0x0022e400080011ff */
[----:B---3--:R-:W-:Y:S05]  /*9780*/  @!P0 NANOSLEEP.SYNCS 0x989680 ;  /* 0x009896800000895d */ /* 0x008fea0003900000 */
[----:B------:R-:W3:Y:S02]  /*9790*/  @!P0 SYNCS.PHASECHK.TRANS64 P0, [R0+URZ+0x68], R2 ;  /* 0x00006802000085a7 */ /* 0x000ee400080010ff */
[----:B---3--:R-:W-:Y:S05]  /*97a0*/  @!P0 BRA `(.L_x_170) ;  /* 0xfffffffc00f08947 */ /* 0x008fea000383ffff */
[----:B------:R-:W-:Y:S05]  /*97b0*/  BRA `(.L_x_171) ;  /* 0xffffffb0006c7947 */ /* 0x000fea000383ffff */
.L_x_81:
[----:B-1----:R-:W-:-:S07]  /*97c0*/  MOV R0, UR7 ;  /* 0x0000000700007c02 */ /* 0x002fce0008000f00 */
.L_x_172:
[----:B-1----:R1:W3:Y:S02]  /*97d0*/  SYNCS.PHASECHK.TRANS64.TRYWAIT P0, [R0+URZ+0x70], R2 ;  /* 0x00007002000075a7 */ /* 0x0022e400080011ff */
[----:B---3--:R-:W-:Y:S05]  /*97e0*/  @!P0 NANOSLEEP.SYNCS 0x989680 ;  /* 0x009896800000895d */ /* 0x008fea0003900000 */
[----:B------:R-:W3:Y:S02]  /*97f0*/  @!P0 SYNCS.PHASECHK.TRANS64 P0, [R0+URZ+0x70], R2 ;  /* 0x00007002000085a7 */ /* 0x000ee400080010ff */
[----:B---3--:R-:W-:Y:S05]  /*9800*/  @!P0 BRA `(.L_x_172) ;  /* 0xfffffffc00f08947 */ /* 0x008fea000383ffff */
[----:B------:R-:W-:Y:S05]  /*9810*/  BRA `(.L_x_173) ;  /* 0xffffffb0005c7947 */ /* 0x000fea000383ffff */
.L_x_83:
[----:B--2---:R2:W4:Y:S02]  /*9820*/  SYNCS.PHASECHK.TRANS64.TRYWAIT P0, [R0+URZ+0x90], R2 ;  /* 0x00009002000075a7 */ /* 0x00452400080011ff */
[----:B----4-:R-:W-:Y:S05]  /*9830*/  @!P0 NANOSLEEP.SYNCS 0x989680 ;  /* 0x009896800000895d */ /* 0x010fea0003900000 */
[----:B------:R-:W4:Y:S02]  /*9840*/  @!P0 SYNCS.PHASECHK.TRANS64 P0, [R0+URZ+0x90], R2 ;  /* 0x00009002000085a7 */ /* 0x000f2400080010ff */
[----:B----4-:R-:W-:Y:S05]  /*9850*/  @!P0 BRA `(.L_x_83) ;  /* 0xfffffffc00f08947 */ /* 0x010fea000383ffff */
[----:B------:R-:W-:Y:S05]  /*9860*/  BRA `(.L_x_174) ;  /* 0xffffffb400307947 */ /* 0x000fea000383ffff */
.L_x_94:
[----:B-1----:R-:W-:Y:S04]  /*9870*/  MOV R0, UR48 ;  /* 0x0000003000007c02 */ /* 0x002fe80008000f00 */
[----:B------:R1:W3:Y:S03]  /*9880*/  SYNCS.PHASECHK.TRANS64.TRYWAIT P1, [R0+URZ+0x40], R3 ;  /* 0x00004003000075a7 */ /* 0x0002e600080211ff */
[----:B---3--:R-:W-:Y:S05]  /*9890*/  @!P1 NANOSLEEP.SYNCS 0x989680 ;  /* 0x009896800000995d */ /* 0x008fea0003900000 */
[----:B------:R-:W3:Y:S02]  /*98a0*/  @!P1 SYNCS.PHASECHK.TRANS64 P1, [R0+URZ+0x40], R3 ;  /* 0x00004003000095a7 */ /* 0x000ee400080210ff */
[----:B---3--:R-:W-:Y:S05]  /*98b0*/  @!P1 BRA `(.L_x_94) ;  /* 0xfffffffc00ec9947 */ /* 0x008fea000383ffff */
[----:B------:R-:W-:Y:S05]  /*98c0*/  BRA `(.L_x_93) ;  /* 0xffffffc000687947 */ /* 0x000fea000383ffff */
.L_x_96:
[----:B-1----:R1:W2:Y:S02]  /*98d0*/  SYNCS.PHASECHK.TRANS64.TRYWAIT P0, [R64+URZ+0xb0], R2 ;  /* 0x0000b002400075a7 */ /* 0x0022a400080011ff */
[----:B--2---:R-:W-:Y:S05]  /*98e0*/  @!P0 NANOSLEEP.SYNCS 0x989680 ;  /* 0x009896800000895d */ /* 0x004fea0003900000 */
[----:B------:R-:W2:Y:S02]  /*98f0*/  @!P0 SYNCS.PHASECHK.TRANS64 P0, [R64+URZ+0xb0], R2 ;  /* 0x0000b002400085a7 */ /* 0x000ea400080010ff */
[----:B--2---:R-:W-:Y:S05]  /*9900*/  @!P0 BRA `(.L_x_96) ;  /* 0xfffffffc00f08947 */ /* 0x004fea000383ffff */
[----:B------:R-:W-:Y:S05]  /*9910*/  BRA `(.L_x_95) ;  /* 0xffffffc000947947 */ /* 0x000fea000383ffff */
.L_x_105:
[----:B--2---:R2:W3:Y:S02]  /*9920*/  SYNCS.PHASECHK.TRANS64.TRYWAIT P0, [R2+URZ+0x40], R0 ;  /* 0x00004000020075a7 */ /* 0x0044e400080011ff */
[----:B---3--:R-:W-:Y:S05]  /*9930*/  @!P0 NANOSLEEP.SYNCS 0x989680 ;  /* 0x009896800000895d */ /* 0x008fea0003900000 */
[----:B------:R-:W3:Y:S02]  /*9940*/  @!P0 SYNCS.PHASECHK.TRANS64 P0, [R2+URZ+0x40], R0 ;  /* 0x00004000020085a7 */ /* 0x000ee400080010ff */
[----:B---3--:R-:W-:Y:S05]  /*9950*/  @!P0 BRA `(.L_x_105) ;  /* 0xfffffffc00f08947 */ /* 0x008fea000383ffff */
[----:B------:R-:W-:Y:S05]  /*9960*/  BRA `(.L_x_104) ;  /* 0xffffffcc00787947 */ /* 0x000fea000383ffff */
.L_x_113:
[----:B--2---:R2:W3:Y:S02]  /*9970*/  SYNCS.PHASECHK.TRANS64.TRYWAIT P0, [R0+URZ+0x40], R5 ;  /* 0x00004005000075a7 */ /* 0x0044e400080011ff */
[----:B---3--:R-:W-:Y:S05]  /*9980*/  @!P0 NANOSLEEP.SYNCS 0x989680 ;  /* 0x009896800000895d */ /* 0x008fea0003900000 */
[----:B------:R-:W3:Y:S02]  /*9990*/  @!P0 SYNCS.PHASECHK.TRANS64 P0, [R0+URZ+0x40], R5 ;  /* 0x00004005000085a7 */ /* 0x000ee400080010ff */
[----:B---3--:R-:W-:Y:S05]  /*99a0*/  @!P0 BRA `(.L_x_113) ;  /* 0xfffffffc00f08947 */ /* 0x008fea000383ffff */
[----:B------:R-:W-:Y:S05]  /*99b0*/  BRA `(.L_x_112) ;  /* 0xffffffd8007c7947 */ /* 0x000fea000383ffff */
.L_x_121:
[----:B--2---:R2:W3:Y:S02]  /*99c0*/  SYNCS.PHASECHK.TRANS64.TRYWAIT P0, [R2+URZ+0x40], R0 ;  /* 0x00004000020075a7 */ /* 0x0044e400080011ff */
[----:B---3--:R-:W-:Y:S05]  /*99d0*/  @!P0 NANOSLEEP.SYNCS 0x989680 ;  /* 0x009896800000895d */ /* 0x008fea0003900000 */
[----:B------:R-:W3:Y:S02]  /*99e0*/  @!P0 SYNCS.PHASECHK.TRANS64 P0, [R2+URZ+0x40], R0 ;  /* 0x00004000020085a7 */ /* 0x000ee400080010ff */
[----:B---3--:R-:W-:Y:S05]  /*99f0*/  @!P0 BRA `(.L_x_121) ;  /* 0xfffffffc00f08947 */ /* 0x008fea000383ffff */
[----:B------:R-:W-:Y:S05]  /*9a00*/  BRA `(.L_x_120) ;  /* 0xffffffe400807947 */ /* 0x000fea000383ffff */
        .weak           $__internal_0_$__cuda_sm10x_tcgen05_guardrail_trap_col_being_dealloced_not_returned_by_alloc
        .type           $__internal_0_$__cuda_sm10x_tcgen05_guardrail_trap_col_being_dealloced_not_returned_by_alloc,@function
        .size           $__internal_0_$__cuda_sm10x_tcgen05_guardrail_trap_col_being_dealloced_not_returned_by_alloc,($__internal_1_$__cuda_sm10x_tcgen05_guardrail_trap_phase_invalid_during_alloc - $__internal_0_$__cuda_sm10x_tcgen05_guardrail_trap_col_being_dealloced_not_returned_by_alloc)
$__internal_0_$__cuda_sm10x_tcgen05_guardrail_trap_col_being_dealloced_not_returned_by_alloc:
[----:B------:R-:W-:Y:S05]  /*9a10*/  BPT.TRAP 0x1 ;  /* 0x000000040000795c */ /* 0x000fea0000300000 */
[----:B------:R-:W-:-:S04]  /*9a20*/  HFMA2 R3, -RZ, RZ, 0, 0 ;  /* 0x00000000ff037431 */ /* 0x000fc800000001ff */
[----:B------:R-:W-:Y:S05]  /*9a30*/  RET.REL.NODEC R2 `(_ZN7cutlass13device_kernelINS_4gemm6kernel13GemmUniversalIN4cute5tupleIJiiiiEEENS1_10collective13CollectiveMmaINS1_35MainloopSm100TmaUmmaWarpSpecializedILi4ELi2ELi4ENS5_IJNS4_1CILi1EEESB_SB_EEEEENS5_IJNSA_ILi64EEENSA_ILi256EEESE_EEENS_10bfloat16_tENS5_IJlSB_lEEESH_SI_NS4_8TiledMMAINS4_8MMA_AtomIJNS4_20SM100_MMA_F16BF16_SSISH_SH_fLi64ELi256ELNS4_4UMMA5MajorE0ELSN_0ELNSM_7ScaleInE0ELSO_0EEEEEENS4_6LayoutISC_NS5_IJNSA_ILi0EEESS_SS_EEEEENS5_IJNS4_10UnderscoreESV_SV_EEEEENS4_13SM90_TMA_LOADENS4_14ComposedLayoutINS4_7SwizzleILi3ELi4ELi3EEENS4_18smem_ptr_flag_bitsILi16EEENSR_INS5_IJNSA_ILi8EEESE_EEENS5_IJSE_SB_EEEEEEEvNS4_8identityESY_S18_vS19_EENS_8epilogue10collective18CollectiveEpilogueINS1B_23Sm100TmaWarpSpecializedILi4ELi2ELi32ELb1ELb0EEEJSG_NS5_IJNSR_ISE_SB_EES1G_EEESH_SI_SH_SI_NS1B_6fusion15FusionCallbacksIS1F_NS1I_17LinearCombinationISH_fSH_fLNS_15FloatRoundStyleE2EEESG_S1H_JEEENS4_5SM1004TMEM4LOAD26SM100_TMEM_LOAD_16dp256b8xESY_S18_NS4_17SM75_U32x4_LDSM_NENS4_14SM90_TMA_STOREES18_NS4_17SM90_U32x4_STSM_NENS4_39AutoVectorizingCopyWithAssumedAlignmentILi128EEEEEEvvEEEEvNT_6ParamsE) ;  /* 0xffffff6402707950 */ /* 0x000fea0003c3ffff */
        .weak           $__internal_1_$__cuda_sm10x_tcgen05_guardrail_trap_phase_invalid_during_alloc
        .type           $__internal_1_$__cuda_sm10x_tcgen05_guardrail_trap_phase_invalid_during_alloc,@function
        .size           $__internal_1_$__cuda_sm10x_tcgen05_guardrail_trap_phase_invalid_during_alloc,($__internal_2_$__cuda_sm10x_tcgen05_guardrail_trap_unallocated_columns_being_dealloced - $__internal_1_$__cuda_sm10x_tcgen05_guardrail_trap_phase_invalid_during_alloc)
$__internal_1_$__cuda_sm10x_tcgen05_guardrail_trap_phase_invalid_during_alloc:
[----:B------:R-:W-:Y:S05]  /*9a40*/  BPT.TRAP 0x1 ;  /* 0x000000040000795c */ /* 0x000fea0000300000 */
[----:B------:R-:W-:-:S04]  /*9a50*/  MOV R3, 0x0 ;  /* 0x0000000000037802 */ /* 0x000fc80000000f00 */
[----:B------:R-:W-:Y:S05]  /*9a60*/  RET.REL.NODEC R2 `(_ZN7cutlass13device_kernelINS_4gemm6kernel13GemmUniversalIN4cute5tupleIJiiiiEEENS1_10collective13CollectiveMmaINS1_35MainloopSm100TmaUmmaWarpSpecializedILi4ELi2ELi4ENS5_IJNS4_1CILi1EEESB_SB_EEEEENS5_IJNSA_ILi64EEENSA_ILi256EEESE_EEENS_10bfloat16_tENS5_IJlSB_lEEESH_SI_NS4_8TiledMMAINS4_8MMA_AtomIJNS4_20SM100_MMA_F16BF16_SSISH_SH_fLi64ELi256ELNS4_4UMMA5MajorE0ELSN_0ELNSM_7ScaleInE0ELSO_0EEEEEENS4_6LayoutISC_NS5_IJNSA_ILi0EEESS_SS_EEEEENS5_IJNS4_10UnderscoreESV_SV_EEEEENS4_13SM90_TMA_LOADENS4_14ComposedLayoutINS4_7SwizzleILi3ELi4ELi3EEENS4_18smem_ptr_flag_bitsILi16EEENSR_INS5_IJNSA_ILi8EEESE_EEENS5_IJSE_SB_EEEEEEEvNS4_8identityESY_S18_vS19_EENS_8epilogue10collective18CollectiveEpilogueINS1B_23Sm100TmaWarpSpecializedILi4ELi2ELi32ELb1ELb0EEEJSG_NS5_IJNSR_ISE_SB_EES1G_EEESH_SI_SH_SI_NS1B_6fusion15FusionCallbacksIS1F_NS1I_17LinearCombinationISH_fSH_fLNS_15FloatRoundStyleE2EEESG_S1H_JEEENS4_5SM1004TMEM4LOAD26SM100_TMEM_LOAD_16dp256b8xESY_S18_NS4_17SM75_U32x4_LDSM_NENS4_14SM90_TMA_STOREES18_NS4_17SM90_U32x4_STSM_NENS4_39AutoVectorizingCopyWithAssumedAlignmentILi128EEEEEEvvEEEEvNT_6ParamsE) ;  /* 0xffffff6402647950 */ /* 0x000fea0003c3ffff */
        .weak           $__internal_2_$__cuda_sm10x_tcgen05_guardrail_trap_unallocated_columns_being_dealloced
        .type           $__internal_2_$__cuda_sm10x_tcgen05_guardrail_trap_unallocated_columns_being_dealloced,@function
        .size           $__internal_2_$__cuda_sm10x_tcgen05_guardrail_trap_unallocated_columns_being_dealloced,(.L_x_176 - $__internal_2_$__cuda_sm10x_tcgen05_guardrail_trap_unallocated_columns_being_dealloced)
$__internal_2_$__cuda_sm10x_tcgen05_guardrail_trap_unallocated_columns_being_dealloced:
[----:B------:R-:W-:Y:S05]  /*9a70*/  BPT.TRAP 0x1 ;  /* 0x000000040000795c */ /* 0x000fea0000300000 */
[----:B------:R-:W-:-:S04]  /*9a80*/  HFMA2 R3, -RZ, RZ, 0, 0 ;  /* 0x00000000ff037431 */ /* 0x000fc800000001ff */
[----:B------:R-:W-:Y:S05]  /*9a90*/  RET.REL.NODEC R2 `(_ZN7cutlass13device_kernelINS_4gemm6kernel13GemmUniversalIN4cute5tupleIJiiiiEEENS1_10collective13CollectiveMmaINS1_35MainloopSm100TmaUmmaWarpSpecializedILi4ELi2ELi4ENS5_IJNS4_1CILi1EEESB_SB_EEEEENS5_IJNSA_ILi64EEENSA_ILi256EEESE_EEENS_10bfloat16_tENS5_IJlSB_lEEESH_SI_NS4_8TiledMMAINS4_8MMA_AtomIJNS4_20SM100_MMA_F16BF16_SSISH_SH_fLi64ELi256ELNS4_4UMMA5MajorE0ELSN_0ELNSM_7ScaleInE0ELSO_0EEEEEENS4_6LayoutISC_NS5_IJNSA_ILi0EEESS_SS_EEEEENS5_IJNS4_10UnderscoreESV_SV_EEEEENS4_13SM90_TMA_LOADENS4_14ComposedLayoutINS4_7SwizzleILi3ELi4ELi3EEENS4_18smem_ptr_flag_bitsILi16EEENSR_INS5_IJNSA_ILi8EEESE_EEENS5_IJSE_SB_EEEEEEEvNS4_8identityESY_S18_vS19_EENS_8epilogue10collective18CollectiveEpilogueINS1B_23Sm100TmaWarpSpecializedILi4ELi2ELi32ELb1ELb0EEEJSG_NS5_IJNSR_ISE_SB_EES1G_EEESH_SI_SH_SI_NS1B_6fusion15FusionCallbacksIS1F_NS1I_17LinearCombinationISH_fSH_fLNS_15FloatRoundStyleE2EEESG_S1H_JEEENS4_5SM1004TMEM4LOAD26SM100_TMEM_LOAD_16dp256b8xESY_S18_NS4_17SM75_U32x4_LDSM_NENS4_14SM90_TMA_STOREES18_NS4_17SM90_U32x4_STSM_NENS4_39AutoVectorizingCopyWithAssumedAlignmentILi128EEEEEEvvEEEEvNT_6ParamsE) ;  /* 0xffffff6402587950 */ /* 0x000fea0003c3ffff */
.L_x_175:
[----:B------:R-:W-:-:S00]  /*9aa0*/  BRA `(.L_x_175) ;  /* 0xfffffffc00fc7947 */ /* 0x000fc0000383ffff */
[----:B------:R-:W-:-:S00]  /*9ab0*/  NOP ;  /* 0x0000000000007918 */ /* 0x000fc00000000000 */
        /* <DEDUP_REMOVED lines=12> */
.L_x_176:


//--------------------- .nv.global.init           --------------------------
	.section	.nv.global.init,"aw",@progbits
.nv.global.init:
	.type		$str$27,@object
	.size		$str$27,($str$28 - $str$27)
$str$27:
        /*0000*/ 	.byte	0x28, 0x61, 0x64, 0x64, 0x72, 0x65, 0x73, 0x73, 0x20, 0x26, 0x20, 0x6d, 0x61, 0x73, 0x6b, 0x29
        /*0010*/ 	.byte	0x20, 0x3d, 0x3d, 0x20, 0x30, 0x00
	.type		$str$28,@object
	.size		$str$28,($str$26 - $str$28)
$str$28:
        /*0016*/ 	.byte	0x2f, 0x74, 0x6d, 0x70, 0x2f, 0x63, 0x75, 0x74, 0x6c, 0x61, 0x73, 0x73, 0x5f, 0x73, 0x77, 0x65
        /*0026*/ 	.byte	0x65, 0x70, 0x5f, 0x73, 0x72, 0x63, 0x2f, 0x69, 0x6e, 0x63, 0x6c, 0x75, 0x64, 0x65, 0x2f, 0x63
        /*0036*/ 	.byte	0x75, 0x74, 0x65, 0x2f, 0x70, 0x6f, 0x69, 0x6e, 0x74, 0x65, 0x72, 0x5f, 0x66, 0x6c, 0x61, 0x67
        /*0046*/ 	.byte	0x67, 0x65, 0x64, 0x2e, 0x68, 0x70, 0x70, 0x00
	.type		$str$26,@object
	.size		$str$26,($str$25 - $str$26)
$str$26:
        /*004e*/ 	.byte	0x2f, 0x74, 0x6d, 0x70, 0x2f, 0x63, 0x75, 0x74, 0x6c, 0x61, 0x73, 0x73, 0x5f, 0x73, 0x77, 0x65
        /*005e*/ 	.byte	0x65, 0x70, 0x5f, 0x73, 0x72, 0x63, 0x2f, 0x69, 0x6e, 0x63, 0x6c, 0x75, 0x64, 0x65, 0x2f, 0x63
        /*006e*/ 	.byte	0x75, 0x74, 0x65, 0x2f, 0x61, 0x74, 0x6f, 0x6d, 0x2f, 0x63, 0x6f, 0x70, 0x79, 0x5f, 0x74, 0x72
        /*007e*/ 	.byte	0x61, 0x69, 0x74, 0x73, 0x5f, 0x73, 0x6d, 0x31, 0x30, 0x30, 0x2e, 0x68, 0x70, 0x70, 0x00
	.type		$str$25,@object
	.size		$str$25,(__unnamed_1 - $str$25)
$str$25:
        /*008d*/ 	.byte	0x28, 0x28, 0x75, 0x69, 0x6e, 0x74, 0x33, 0x32, 0x5f, 0x74, 0x28, 0x74, 0x68, 0x72, 0x65, 0x61
        /*009d*/ 	.byte	0x64, 0x49, 0x64, 0x78, 0x2e, 0x78, 0x29, 0x20, 0x2f, 0x20, 0x33, 0x32, 0x29, 0x20, 0x25, 0x20
        /*00ad*/ 	.byte	0x34, 0x29, 0x20, 0x3d, 0x3d, 0x20, 0x28, 0x28, 0x28, 0x74, 0x6d, 0x65, 0x6d, 0x5f, 0x61, 0x64
        /*00bd*/ 	.byte	0x64, 0x72, 0x20, 0x3e, 0x3e, 0x20, 0x31, 0x36, 0x29, 0x20, 0x2f, 0x20, 0x33, 0x32, 0x29, 0x20
        /*00cd*/ 	.byte	0x25, 0x20, 0x34, 0x29, 0x00
	.type		__unnamed_1,@object
	.size		__unnamed_1,(__unnamed_2 - __unnamed_1)
__unnamed_1:
        /*00d2*/ 	.byte	0x61, 0x75, 0x74, 0x6f, 0x20, 0x63, 0x75, 0x74, 0x65, 0x3a, 0x3a, 0x61, 0x73, 0x5f, 0x70, 0x6f
        /* <DEDUP_REMOVED lines=24> */
        /*0262*/ 	.byte	0x30, 0x39, 0x36, 0x3e, 0x3e, 0x3e, 0x3e, 0x5d, 0x00
	.type		__unnamed_2,@object
	.size		__unnamed_2,(.L_2 - __unnamed_2)
__unnamed_2:
        /* <DEDUP_REMOVED lines=46> */
        /*054b*/ 	.byte	0x75, 0x74, 0x65, 0x3a, 0x3a, 0x43, 0x3c, 0x30, 0x3e, 0x3e, 0x3e, 0x3e, 0x5d, 0x00
.L_2:


//--------------------- .nv.shared._ZN7cutlass13device_kernelINS_4gemm6kernel13GemmUniversalIN4cute5tupleIJiiiiEEENS1_10collective13CollectiveMmaINS1_35MainloopSm100TmaUmmaWarpSpecializedILi4ELi2ELi4ENS5_IJNS4_1CILi1EEESB_SB_EEEEENS5_IJNSA_ILi64EEENSA_ILi256EEESE_EEENS_10bfloat16_tENS5_IJlSB_lEEESH_SI_NS4_8TiledMMAINS4_8MMA_AtomIJNS4_20SM100_MMA_F16BF16_SSISH_SH_fLi64ELi256ELNS4_4UMMA5MajorE0ELSN_0ELNSM_7ScaleInE0ELSO_0EEEEEENS4_6LayoutISC_NS5_IJNSA_ILi0EEESS_SS_EEEEENS5_IJNS4_10UnderscoreESV_SV_EEEEENS4_13SM90_TMA_LOADENS4_14ComposedLayoutINS4_7SwizzleILi3ELi4ELi3EEENS4_18smem_ptr_flag_bitsILi16EEENSR_INS5_IJNSA_ILi8EEESE_EEENS5_IJSE_SB_EEEEEEEvNS4_8identityESY_S18_vS19_EENS_8epilogue10collective18CollectiveEpilogueINS1B_23Sm100TmaWarpSpecializedILi4ELi2ELi32ELb1ELb0EEEJSG_NS5_IJNSR_ISE_SB_EES1G_EEESH_SI_SH_SI_NS1B_6fusion15FusionCallbacksIS1F_NS1I_17LinearCombinationISH_fSH_fLNS_15FloatRoundStyleE2EEESG_S1H_JEEENS4_5SM1004TMEM4LOAD26SM100_TMEM_LOAD_16dp256b8xESY_S18_NS4_17SM75_U32x4_LDSM_NENS4_14SM90_TMA_STOREES18_NS4_17SM90_U32x4_STSM_NENS4_39AutoVectorizingCopyWithAssumedAlignmentILi128EEEEEEvvEEEEvNT_6ParamsE --------------------------
	.section	.nv.shared._ZN7cutlass13device_kernelINS_4gemm6kernel13GemmUniversalIN4cute5tupleIJiiiiEEENS1_10collective13CollectiveMmaINS1_35MainloopSm100TmaUmmaWarpSpecializedILi4ELi2ELi4ENS5_IJNS4_1CILi1EEESB_SB_EEEEENS5_IJNSA_ILi64EEENSA_ILi256EEESE_EEENS_10bfloat16_tENS5_IJlSB_lEEESH_SI_NS4_8TiledMMAINS4_8MMA_AtomIJNS4_20SM100_MMA_F16BF16_SSISH_SH_fLi64ELi256ELNS4_4UMMA5MajorE0ELSN_0ELNSM_7ScaleInE0ELSO_0EEEEEENS4_6LayoutISC_NS5_IJNSA_ILi0EEESS_SS_EEEEENS5_IJNS4_10UnderscoreESV_SV_EEEEENS4_13SM90_TMA_LOADENS4_14ComposedLayoutINS4_7SwizzleILi3ELi4ELi3EEENS4_18smem_ptr_flag_bitsILi16EEENSR_INS5_IJNSA_ILi8EEESE_EEENS5_IJSE_SB_EEEEEEEvNS4_8identityESY_S18_vS19_EENS_8epilogue10collective18CollectiveEpilogueINS1B_23Sm100TmaWarpSpecializedILi4ELi2ELi32ELb1ELb0EEEJSG_NS5_IJNSR_ISE_SB_EES1G_EEESH_SI_SH_SI_NS1B_6fusion15FusionCallbacksIS1F_NS1I_17LinearCombinationISH_fSH_fLNS_15FloatRoundStyleE2EEESG_S1H_JEEENS4_5SM1004TMEM4LOAD26SM100_TMEM_LOAD_16dp256b8xESY_S18_NS4_17SM75_U32x4_LDSM_NENS4_14SM90_TMA_STOREES18_NS4_17SM90_U32x4_STSM_NENS4_39AutoVectorizingCopyWithAssumedAlignmentILi128EEEEEEvvEEEEvNT_6ParamsE,"aw",@nobits
	.sectionflags	@""
	.align	16
	.zero		1024


//--------------------- .nv.shared.reserved.0     --------------------------
	.section	.nv.shared.reserved.0,"aw",@nobits
	.weak		__nv_reservedSMEM_offset_0_alias
	.size		__nv_reservedSMEM_offset_0_alias, 0, 64
	.other		__nv_reservedSMEM_offset_0_alias,@"STO_CUDA_RESERVED_SHARED STV_DEFAULT"
__nv_reservedSMEM_offset_0_alias:
	.zero		0
.nv.shared.reserved.0:
	.zero		64
	.weak		__nv_reservedSMEM_tcgen05_partition
	.type		__nv_reservedSMEM_tcgen05_partition,@object
	.size		__nv_reservedSMEM_tcgen05_partition,(.L_0 - __nv_reservedSMEM_tcgen05_partition)
__nv_reservedSMEM_tcgen05_partition:
	.zero		32
.L_0:


//--------------------- .nv.global                --------------------------
	.section	.nv.global,"aw",@nobits
.nv.global:
	.type		_ZN40_INTERNAL_d3090b0c_4_k_cu_caaa300f_262514cute1_E,@object
	.size		_ZN40_INTERNAL_d3090b0c_4_k_cu_caaa300f_262514cute1_E,(_ZN40_INTERNAL_d3090b0c_4_k_cu_caaa300f_262514cuda3std3__45__cpo6cbeginE - _ZN40_INTERNAL_d3090b0c_4_k_cu_caaa300f_262514cute1_E)
_ZN40_INTERNAL_d3090b0c_4_k_cu_caaa300f_262514cute1_E:
	.zero		1
	.type		_ZN40_INTERNAL_d3090b0c_4_k_cu_caaa300f_262514cuda3std3__45__cpo6cbeginE,@object
	.size		_ZN40_INTERNAL_d3090b0c_4_k_cu_caaa300f_262514cuda3std3__45__cpo6cbeginE,(_ZN40_INTERNAL_d3090b0c_4_k_cu_caaa300f_262514cuda3std3__48in_placeE - _ZN40_INTERNAL_d3090b0c_4_k_cu_caaa300f_262514cuda3std3__45__cpo6cbeginE)
_ZN40_INTERNAL_d3090b0c_4_k_cu_caaa300f_262514cuda3std3__45__cpo6cbeginE:
	.zero		1
	.type		_ZN40_INTERNAL_d3090b0c_4_k_cu_caaa300f_262514cuda3std3__48in_placeE,@object
	.size		_ZN40_INTERNAL_d3090b0c_4_k_cu_caaa300f_262514cuda3std3__48in_placeE,(_ZN40_INTERNAL_d3090b0c_4_k_cu_caaa300f_262514cuda3std6ranges3__45__cpo9iter_moveE - _ZN40_INTERNAL_d3090b0c_4_k_cu_caaa300f_262514cuda3std3__48in_placeE)
_ZN40_INTERNAL_d3090b0c_4_k_cu_caaa300f_262514cuda3std3__48in_placeE:
	.zero		1
	.type		_ZN40_INTERNAL_d3090b0c_4_k_cu_caaa300f_262514cuda3std6ranges3__45__cpo9iter_moveE,@object
	.size		_ZN40_INTERNAL_d3090b0c_4_k_cu_caaa300f_262514cuda3std6ranges3__45__cpo9iter_moveE,(_ZN40_INTERNAL_d3090b0c_4_k_cu_caaa300f_262514cuda3std3__45__cpo5beginE - _ZN40_INTERNAL_d3090b0c_4_k_cu_caaa300f_262514cuda3std6ranges3__45__cpo9iter_moveE)
_ZN40_INTERNAL_d3090b0c_4_k_cu_caaa300f_262514cuda3std6ranges3__45__cpo9iter_moveE:
	.zero		1
	.type		_ZN40_INTERNAL_d3090b0c_4_k_cu_caaa300f_262514cuda3std3__45__cpo5beginE,@object
	.size		_ZN40_INTERNAL_d3090b0c_4_k_cu_caaa300f_262514cuda3std3__45__cpo5beginE,(_ZN40_INTERNAL_d3090b0c_4_k_cu_caaa300f_262514cuda3std3__442_GLOBAL__N__d3090b0c_4_k_cu_caaa300f_262516ignoreE - _ZN40_INTERNAL_d3090b0c_4_k_cu_caaa300f_262514cuda3std3__45__cpo5beginE)
_ZN40_INTERNAL_d3090b0c_4_k_cu_caaa300f_262514cuda3std3__45__cpo5beginE:
	.zero		1
	.type		_ZN40_INTERNAL_d3090b0c_4_k_cu_caaa300f_262514cuda3std3__442_GLOBAL__N__d3090b0c_4_k_cu_caaa300f_262516ignoreE,@object
	.size		_ZN40_INTERNAL_d3090b0c_4_k_cu_caaa300f_262514cuda3std3__442_GLOBAL__N__d3090b0c_4_k_cu_caaa300f_262516ignoreE,(_ZN40_INTERNAL_d3090b0c_4_k_cu_caaa300f_262514cute7productE - _ZN40_INTERNAL_d3090b0c_4_k_cu_caaa300f_262514cuda3std3__442_GLOBAL__N__d3090b0c_4_k_cu_caaa300f_262516ignoreE)
_ZN40_INTERNAL_d3090b0c_4_k_cu_caaa300f_262514cuda3std3__442_GLOBAL__N__d3090b0c_4_k_cu_caaa300f_262516ignoreE:
	.zero		1
	.type		_ZN40_INTERNAL_d3090b0c_4_k_cu_caaa300f_262514cute7productE,@object
	.size		_ZN40_INTERNAL_d3090b0c_4_k_cu_caaa300f_262514cute7productE,(_ZN40_INTERNAL_d3090b0c_4_k_cu_caaa300f_262514cuda3std3__45__cpo3endE - _ZN40_INTERNAL_d3090b0c_4_k_cu_caaa300f_262514cute7productE)
_ZN40_INTERNAL_d3090b0c_4_k_cu_caaa300f_262514cute7productE:
	.zero		1
	.type		_ZN40_INTERNAL_d3090b0c_4_k_cu_caaa300f_262514cuda3std3__45__cpo3endE,@object
	.size		_ZN40_INTERNAL_d3090b0c_4_k_cu_caaa300f_262514cuda3std3__45__cpo3endE,(_ZN40_INTERNAL_d3090b0c_4_k_cu_caaa300f_262514cuda3std3__419piecewise_constructE - _ZN40_INTERNAL_d3090b0c_4_k_cu_caaa300f_262514cuda3std3__45__cpo3endE)
_ZN40_INTERNAL_d3090b0c_4_k_cu_caaa300f_262514cuda3std3__45__cpo3endE:
	.zero		1
	.type		_ZN40_INTERNAL_d3090b0c_4_k_cu_caaa300f_262514cuda3std3__419piecewise_constructE,@object
	.size		_ZN40_INTERNAL_d3090b0c_4_k_cu_caaa300f_262514cuda3std3__419piecewise_constructE,(_ZN40_INTERNAL_d3090b0c_4_k_cu_caaa300f_262514cuda3std3__45__cpo4cendE - _ZN40_INTERNAL_d3090b0c_4_k_cu_caaa300f_262514cuda3std3__419piecewise_constructE)
_ZN40_INTERNAL_d3090b0c_4_k_cu_caaa300f_262514cuda3std3__419piecewise_constructE:
	.zero		1
	.type		_ZN40_INTERNAL_d3090b0c_4_k_cu_caaa300f_262514cuda3std3__45__cpo4cendE,@object
	.size		_ZN40_INTERNAL_d3090b0c_4_k_cu_caaa300f_262514cuda3std3__45__cpo4cendE,(_ZN40_INTERNAL_d3090b0c_4_k_cu_caaa300f_262514cuda3std6ranges3__45__cpo4swapE - _ZN40_INTERNAL_d3090b0c_4_k_cu_caaa300f_262514cuda3std3__45__cpo4cendE)
_ZN40_INTERNAL_d3090b0c_4_k_cu_caaa300f_262514cuda3std3__45__cpo4cendE:
	.zero		1
	.type		_ZN40_INTERNAL_d3090b0c_4_k_cu_caaa300f_262514cuda3std6ranges3__45__cpo4swapE,@object
	.size		_ZN40_INTERNAL_d3090b0c_4_k_cu_caaa300f_262514cuda3std6ranges3__45__cpo4swapE,(.L_10 - _ZN40_INTERNAL_d3090b0c_4_k_cu_caaa300f_262514cuda3std6ranges3__45__cpo4swapE)
_ZN40_INTERNAL_d3090b0c_4_k_cu_caaa300f_262514cuda3std6ranges3__45__cpo4swapE:
	.zero		1
.L_10:


//--------------------- .nv.constant0._ZN7cutlass13device_kernelINS_4gemm6kernel13GemmUniversalIN4cute5tupleIJiiiiEEENS1_10collective13CollectiveMmaINS1_35MainloopSm100TmaUmmaWarpSpecializedILi4ELi2ELi4ENS5_IJNS4_1CILi1EEESB_SB_EEEEENS5_IJNSA_ILi64EEENSA_ILi256EEESE_EEENS_10bfloat16_tENS5_IJlSB_lEEESH_SI_NS4_8TiledMMAINS4_8MMA_AtomIJNS4_20SM100_MMA_F16BF16_SSISH_SH_fLi64ELi256ELNS4_4UMMA5MajorE0ELSN_0ELNSM_7ScaleInE0ELSO_0EEEEEENS4_6LayoutISC_NS5_IJNSA_ILi0EEESS_SS_EEEEENS5_IJNS4_10UnderscoreESV_SV_EEEEENS4_13SM90_TMA_LOADENS4_14ComposedLayoutINS4_7SwizzleILi3ELi4ELi3EEENS4_18smem_ptr_flag_bitsILi16EEENSR_INS5_IJNSA_ILi8EEESE_EEENS5_IJSE_SB_EEEEEEEvNS4_8identityESY_S18_vS19_EENS_8epilogue10collective18CollectiveEpilogueINS1B_23Sm100TmaWarpSpecializedILi4ELi2ELi32ELb1ELb0EEEJSG_NS5_IJNSR_ISE_SB_EES1G_EEESH_SI_SH_SI_NS1B_6fusion15FusionCallbacksIS1F_NS1I_17LinearCombinationISH_fSH_fLNS_15FloatRoundStyleE2EEESG_S1H_JEEENS4_5SM1004TMEM4LOAD26SM100_TMEM_LOAD_16dp256b8xESY_S18_NS4_17SM75_U32x4_LDSM_NENS4_14SM90_TMA_STOREES18_NS4_17SM90_U32x4_STSM_NENS4_39AutoVectorizingCopyWithAssumedAlignmentILi128EEEEEEvvEEEEvNT_6ParamsE --------------------------
	.section	.nv.constant0._ZN7cutlass13device_kernelINS_4gemm6kernel13GemmUniversalIN4cute5tupleIJiiiiEEENS1_10collective13CollectiveMmaINS1_35MainloopSm100TmaUmmaWarpSpecializedILi4ELi2ELi4ENS5_IJNS4_1CILi1EEESB_SB_EEEEENS5_IJNSA_ILi64EEENSA_ILi256EEESE_EEENS_10bfloat16_tENS5_IJlSB_lEEESH_SI_NS4_8TiledMMAINS4_8MMA_AtomIJNS4_20SM100_MMA_F16BF16_SSISH_SH_fLi64ELi256ELNS4_4UMMA5MajorE0ELSN_0ELNSM_7ScaleInE0ELSO_0EEEEEENS4_6LayoutISC_NS5_IJNSA_ILi0EEESS_SS_EEEEENS5_IJNS4_10UnderscoreESV_SV_EEEEENS4_13SM90_TMA_LOADENS4_14ComposedLayoutINS4_7SwizzleILi3ELi4ELi3EEENS4_18smem_ptr_flag_bitsILi16EEENSR_INS5_IJNSA_ILi8EEESE_EEENS5_IJSE_SB_EEEEEEEvNS4_8identityESY_S18_vS19_EENS_8epilogue10collective18CollectiveEpilogueINS1B_23Sm100TmaWarpSpecializedILi4ELi2ELi32ELb1ELb0EEEJSG_NS5_IJNSR_ISE_SB_EES1G_EEESH_SI_SH_SI_NS1B_6fusion15FusionCallbacksIS1F_NS1I_17LinearCombinationISH_fSH_fLNS_15FloatRoundStyleE2EEESG_S1H_JEEENS4_5SM1004TMEM4LOAD26SM100_TMEM_LOAD_16dp256b8xESY_S18_NS4_17SM75_U32x4_LDSM_NENS4_14SM90_TMA_STOREES18_NS4_17SM90_U32x4_STSM_NENS4_39AutoVectorizingCopyWithAssumedAlignmentILi128EEEEEEvvEEEEvNT_6ParamsE,"a",@progbits
	.sectionflags	@""
	.align	4
.nv.constant0._ZN7cutlass13device_kernelINS_4gemm6kernel13GemmUniversalIN4cute5tupleIJiiiiEEENS1_10collective13CollectiveMmaINS1_35MainloopSm100TmaUmmaWarpSpecializedILi4ELi2ELi4ENS5_IJNS4_1CILi1EEESB_SB_EEEEENS5_IJNSA_ILi64EEENSA_ILi256EEESE_EEENS_10bfloat16_tENS5_IJlSB_lEEESH_SI_NS4_8TiledMMAINS4_8MMA_AtomIJNS4_20SM100_MMA_F16BF16_SSISH_SH_fLi64ELi256ELNS4_4UMMA5MajorE0ELSN_0ELNSM_7ScaleInE0ELSO_0EEEEEENS4_6LayoutISC_NS5_IJNSA_ILi0EEESS_SS_EEEEENS5_IJNS4_10UnderscoreESV_SV_EEEEENS4_13SM90_TMA_LOADENS4_14ComposedLayoutINS4_7SwizzleILi3ELi4ELi3EEENS4_18smem_ptr_flag_bitsILi16EEENSR_INS5_IJNSA_ILi8EEESE_EEENS5_IJSE_SB_EEEEEEEvNS4_8identityESY_S18_vS19_EENS_8epilogue10collective18CollectiveEpilogueINS1B_23Sm100TmaWarpSpecializedILi4ELi2ELi32ELb1ELb0EEEJSG_NS5_IJNSR_ISE_SB_EES1G_EEESH_SI_SH_SI_NS1B_6fusion15FusionCallbacksIS1F_NS1I_17LinearCombinationISH_fSH_fLNS_15FloatRoundStyleE2EEESG_S1H_JEEENS4_5SM1004TMEM4LOAD26SM100_TMEM_LOAD_16dp256b8xESY_S18_NS4_17SM75_U32x4_LDSM_NENS4_14SM90_TMA_STOREES18_NS4_17SM90_U32x4_STSM_NENS4_39AutoVectorizingCopyWithAssumedAlignmentILi128EEEEEEvvEEEEvNT_6ParamsE:
	.zero		2944


//--------------------- SYMBOLS --------------------------

	.type		.nv.reservedSmem.offset0,@object
	.size		.nv.reservedSmem.offset0,0x4
	.type		.nv.reservedSmem.cap,@object
	.size		.nv.reservedSmem.cap,0x4
	.type		__assertfail,@function
